//
// Generated by NVIDIA NVVM Compiler
//
// Compiler Build ID: CL-36424714
// Cuda compilation tools, release 13.0, V13.0.88
// Based on NVVM 20.0.0
//

.version 9.0
.target sm_100
.address_size 64

	// .globl	_Z6kerneliiiPfS_S_
// _ZZ6kerneliiiPfS_S_E7block_a has been demoted
// _ZZ6kerneliiiPfS_S_E7block_b has been demoted

.visible .entry _Z6kerneliiiPfS_S_(
	.param .u32 _Z6kerneliiiPfS_S__param_0,
	.param .u32 _Z6kerneliiiPfS_S__param_1,
	.param .u32 _Z6kerneliiiPfS_S__param_2,
	.param .u64 .ptr .align 1 _Z6kerneliiiPfS_S__param_3,
	.param .u64 .ptr .align 1 _Z6kerneliiiPfS_S__param_4,
	.param .u64 .ptr .align 1 _Z6kerneliiiPfS_S__param_5
)
{
	.reg .pred 	%p<195>;
	.reg .b32 	%r<283>;
	.reg .b32 	%f<915>;
	.reg .b64 	%rd<76>;
	// demoted variable
	.shared .align 16 .b8 _ZZ6kerneliiiPfS_S_E7block_a[2048];
	// demoted variable
	.shared .align 16 .b8 _ZZ6kerneliiiPfS_S_E7block_b[2048];
	ld.param.u32 	%r34, [_Z6kerneliiiPfS_S__param_2];
	ld.param.u64 	%rd15, [_Z6kerneliiiPfS_S__param_4];
	mov.u32 	%r35, %ctaid.y;
	shl.b32 	%r1, %r35, 6;
	mov.u32 	%r2, %tid.x;
	setp.lt.s32 	%p1, %r34, 1;
	mov.f32 	%f851, 0f00000000;
	mov.f32 	%f852, %f851;
	mov.f32 	%f853, %f851;
	mov.f32 	%f854, %f851;
	mov.f32 	%f855, %f851;
	mov.f32 	%f856, %f851;
	mov.f32 	%f857, %f851;
	mov.f32 	%f858, %f851;
	mov.f32 	%f859, %f851;
	mov.f32 	%f860, %f851;
	mov.f32 	%f861, %f851;
	mov.f32 	%f862, %f851;
	mov.f32 	%f863, %f851;
	mov.f32 	%f864, %f851;
	mov.f32 	%f865, %f851;
	mov.f32 	%f866, %f851;
	mov.f32 	%f867, %f851;
	mov.f32 	%f868, %f851;
	mov.f32 	%f869, %f851;
	mov.f32 	%f870, %f851;
	mov.f32 	%f871, %f851;
	mov.f32 	%f872, %f851;
	mov.f32 	%f873, %f851;
	mov.f32 	%f874, %f851;
	mov.f32 	%f875, %f851;
	mov.f32 	%f876, %f851;
	mov.f32 	%f877, %f851;
	mov.f32 	%f878, %f851;
	mov.f32 	%f879, %f851;
	mov.f32 	%f880, %f851;
	mov.f32 	%f881, %f851;
	mov.f32 	%f882, %f851;
	mov.f32 	%f883, %f851;
	mov.f32 	%f884, %f851;
	mov.f32 	%f885, %f851;
	mov.f32 	%f886, %f851;
	mov.f32 	%f887, %f851;
	mov.f32 	%f888, %f851;
	mov.f32 	%f889, %f851;
	mov.f32 	%f890, %f851;
	mov.f32 	%f891, %f851;
	mov.f32 	%f892, %f851;
	mov.f32 	%f893, %f851;
	mov.f32 	%f894, %f851;
	mov.f32 	%f895, %f851;
	mov.f32 	%f896, %f851;
	mov.f32 	%f897, %f851;
	mov.f32 	%f898, %f851;
	mov.f32 	%f899, %f851;
	mov.f32 	%f900, %f851;
	mov.f32 	%f901, %f851;
	mov.f32 	%f902, %f851;
	mov.f32 	%f903, %f851;
	mov.f32 	%f904, %f851;
	mov.f32 	%f905, %f851;
	mov.f32 	%f906, %f851;
	mov.f32 	%f907, %f851;
	mov.f32 	%f908, %f851;
	mov.f32 	%f909, %f851;
	mov.f32 	%f910, %f851;
	mov.f32 	%f911, %f851;
	mov.f32 	%f912, %f851;
	mov.f32 	%f913, %f851;
	mov.f32 	%f914, %f851;
	@%p1 bra 	$L__BB0_3;
	add.s32 	%r37, %r1, %r2;
	mul.lo.s32 	%r38, %r34, %r37;
	add.s32 	%r39, %r34, -1;
	shr.u32 	%r40, %r39, 3;
	neg.s32 	%r281, %r40;
	mul.wide.s32 	%rd17, %r38, 4;
	cvta.to.global.u64 	%rd18, %rd15;
	add.s64 	%rd19, %rd17, %rd18;
	add.s64 	%rd75, %rd19, 16;
	mov.b32 	%r282, 0;
	mov.f32 	%f851, 0f00000000;
	shr.u32 	%r42, %r2, 3;
	shl.b32 	%r43, %r2, 3;
	and.b32  	%r44, %r43, 56;
$L__BB0_2:
	ld.param.u64 	%rd69, [_Z6kerneliiiPfS_S__param_3];
	ld.param.u32 	%r152, [_Z6kerneliiiPfS_S__param_0];
	mul.wide.s32 	%rd20, %r282, 32;
	cvta.to.global.u64 	%rd21, %rd69;
	mov.u32 	%r45, %ctaid.x;
	shl.b32 	%r46, %r45, 6;
	or.b32  	%r47, %r44, %r46;
	mad.lo.s32 	%r48, %r152, %r42, %r47;
	mul.wide.s32 	%rd22, %r48, 4;
	add.s64 	%rd23, %rd22, %rd21;
	add.s64 	%rd24, %rd23, %rd20;
	ld.global.v4.f32 	{%f195, %f196, %f197, %f198}, [%rd24];
	ld.global.v4.f32 	{%f199, %f200, %f201, %f202}, [%rd24+16];
	ld.global.v4.f32 	{%f203, %f204, %f205, %f206}, [%rd75+-16];
	ld.global.v4.f32 	{%f207, %f208, %f209, %f210}, [%rd75];
	bar.sync 	0;
	shl.b32 	%r49, %r2, 2;
	mov.u32 	%r50, _ZZ6kerneliiiPfS_S_E7block_b;
	add.s32 	%r51, %r50, %r49;
	st.shared.f32 	[%r51], %f203;
	st.shared.f32 	[%r51+256], %f204;
	st.shared.f32 	[%r51+512], %f205;
	shl.b32 	%r52, %r42, 8;
	mov.u32 	%r53, _ZZ6kerneliiiPfS_S_E7block_a;
	shl.b32 	%r54, %r2, 5;
	and.b32  	%r55, %r54, 224;
	add.s32 	%r56, %r53, %r55;
	add.s32 	%r57, %r56, %r52;
	st.shared.v4.f32 	[%r57], {%f195, %f196, %f197, %f198};
	st.shared.f32 	[%r51+768], %f206;
	st.shared.f32 	[%r51+1024], %f207;
	st.shared.f32 	[%r51+1280], %f208;
	st.shared.f32 	[%r51+1536], %f209;
	st.shared.v4.f32 	[%r57+16], {%f199, %f200, %f201, %f202};
	st.shared.f32 	[%r51+1792], %f210;
	bar.sync 	0;
	add.s32 	%r282, %r282, %r152;
	ld.shared.v4.f32 	{%f211, %f212, %f213, %f214}, [%r56];
	and.b32  	%r58, %r49, 4064;
	add.s32 	%r59, %r50, %r58;
	ld.shared.v4.f32 	{%f215, %f216, %f217, %f218}, [%r59];
	fma.rn.f32 	%f219, %f211, %f215, %f898;
	fma.rn.f32 	%f220, %f211, %f216, %f897;
	fma.rn.f32 	%f221, %f211, %f217, %f896;
	fma.rn.f32 	%f222, %f211, %f218, %f895;
	ld.shared.v4.f32 	{%f223, %f224, %f225, %f226}, [%r59+16];
	fma.rn.f32 	%f227, %f211, %f223, %f894;
	fma.rn.f32 	%f228, %f211, %f224, %f893;
	fma.rn.f32 	%f229, %f211, %f225, %f892;
	fma.rn.f32 	%f230, %f211, %f226, %f891;
	fma.rn.f32 	%f231, %f212, %f215, %f890;
	fma.rn.f32 	%f232, %f212, %f216, %f889;
	fma.rn.f32 	%f233, %f212, %f217, %f888;
	fma.rn.f32 	%f234, %f212, %f218, %f887;
	fma.rn.f32 	%f235, %f212, %f223, %f886;
	fma.rn.f32 	%f236, %f212, %f224, %f885;
	fma.rn.f32 	%f237, %f212, %f225, %f884;
	fma.rn.f32 	%f238, %f212, %f226, %f883;
	fma.rn.f32 	%f239, %f213, %f215, %f882;
	fma.rn.f32 	%f240, %f213, %f216, %f881;
	fma.rn.f32 	%f241, %f213, %f217, %f880;
	fma.rn.f32 	%f242, %f213, %f218, %f879;
	fma.rn.f32 	%f243, %f213, %f223, %f878;
	fma.rn.f32 	%f244, %f213, %f224, %f877;
	fma.rn.f32 	%f245, %f213, %f225, %f876;
	fma.rn.f32 	%f246, %f213, %f226, %f875;
	fma.rn.f32 	%f247, %f214, %f215, %f874;
	fma.rn.f32 	%f248, %f214, %f216, %f873;
	fma.rn.f32 	%f249, %f214, %f217, %f872;
	fma.rn.f32 	%f250, %f214, %f218, %f871;
	fma.rn.f32 	%f251, %f214, %f223, %f870;
	fma.rn.f32 	%f252, %f214, %f224, %f869;
	fma.rn.f32 	%f253, %f214, %f225, %f868;
	fma.rn.f32 	%f254, %f214, %f226, %f867;
	ld.shared.v4.f32 	{%f255, %f256, %f257, %f258}, [%r56+16];
	fma.rn.f32 	%f259, %f255, %f215, %f866;
	fma.rn.f32 	%f260, %f255, %f216, %f865;
	fma.rn.f32 	%f261, %f255, %f217, %f864;
	fma.rn.f32 	%f262, %f255, %f218, %f863;
	fma.rn.f32 	%f263, %f255, %f223, %f862;
	fma.rn.f32 	%f264, %f255, %f224, %f861;
	fma.rn.f32 	%f265, %f255, %f225, %f860;
	fma.rn.f32 	%f266, %f255, %f226, %f859;
	fma.rn.f32 	%f267, %f256, %f215, %f858;
	fma.rn.f32 	%f268, %f256, %f216, %f857;
	fma.rn.f32 	%f269, %f256, %f217, %f856;
	fma.rn.f32 	%f270, %f256, %f218, %f855;
	fma.rn.f32 	%f271, %f256, %f223, %f854;
	fma.rn.f32 	%f272, %f256, %f224, %f853;
	fma.rn.f32 	%f273, %f256, %f225, %f852;
	fma.rn.f32 	%f274, %f256, %f226, %f851;
	fma.rn.f32 	%f275, %f257, %f215, %f899;
	fma.rn.f32 	%f276, %f257, %f216, %f900;
	fma.rn.f32 	%f277, %f257, %f217, %f901;
	fma.rn.f32 	%f278, %f257, %f218, %f902;
	fma.rn.f32 	%f279, %f257, %f223, %f903;
	fma.rn.f32 	%f280, %f257, %f224, %f904;
	fma.rn.f32 	%f281, %f257, %f225, %f905;
	fma.rn.f32 	%f282, %f257, %f226, %f906;
	fma.rn.f32 	%f283, %f258, %f215, %f907;
	fma.rn.f32 	%f284, %f258, %f216, %f908;
	fma.rn.f32 	%f285, %f258, %f217, %f909;
	fma.rn.f32 	%f286, %f258, %f218, %f910;
	fma.rn.f32 	%f287, %f258, %f223, %f911;
	fma.rn.f32 	%f288, %f258, %f224, %f912;
	fma.rn.f32 	%f289, %f258, %f225, %f913;
	fma.rn.f32 	%f290, %f258, %f226, %f914;
	ld.shared.v4.f32 	{%f291, %f292, %f293, %f294}, [%r56+256];
	ld.shared.v4.f32 	{%f295, %f296, %f297, %f298}, [%r59+256];
	fma.rn.f32 	%f299, %f291, %f295, %f219;
	fma.rn.f32 	%f300, %f291, %f296, %f220;
	fma.rn.f32 	%f301, %f291, %f297, %f221;
	fma.rn.f32 	%f302, %f291, %f298, %f222;
	ld.shared.v4.f32 	{%f303, %f304, %f305, %f306}, [%r59+272];
	fma.rn.f32 	%f307, %f291, %f303, %f227;
	fma.rn.f32 	%f308, %f291, %f304, %f228;
	fma.rn.f32 	%f309, %f291, %f305, %f229;
	fma.rn.f32 	%f310, %f291, %f306, %f230;
	fma.rn.f32 	%f311, %f292, %f295, %f231;
	fma.rn.f32 	%f312, %f292, %f296, %f232;
	fma.rn.f32 	%f313, %f292, %f297, %f233;
	fma.rn.f32 	%f314, %f292, %f298, %f234;
	fma.rn.f32 	%f315, %f292, %f303, %f235;
	fma.rn.f32 	%f316, %f292, %f304, %f236;
	fma.rn.f32 	%f317, %f292, %f305, %f237;
	fma.rn.f32 	%f318, %f292, %f306, %f238;
	fma.rn.f32 	%f319, %f293, %f295, %f239;
	fma.rn.f32 	%f320, %f293, %f296, %f240;
	fma.rn.f32 	%f321, %f293, %f297, %f241;
	fma.rn.f32 	%f322, %f293, %f298, %f242;
	fma.rn.f32 	%f323, %f293, %f303, %f243;
	fma.rn.f32 	%f324, %f293, %f304, %f244;
	fma.rn.f32 	%f325, %f293, %f305, %f245;
	fma.rn.f32 	%f326, %f293, %f306, %f246;
	fma.rn.f32 	%f327, %f294, %f295, %f247;
	fma.rn.f32 	%f328, %f294, %f296, %f248;
	fma.rn.f32 	%f329, %f294, %f297, %f249;
	fma.rn.f32 	%f330, %f294, %f298, %f250;
	fma.rn.f32 	%f331, %f294, %f303, %f251;
	fma.rn.f32 	%f332, %f294, %f304, %f252;
	fma.rn.f32 	%f333, %f294, %f305, %f253;
	fma.rn.f32 	%f334, %f294, %f306, %f254;
	ld.shared.v4.f32 	{%f335, %f336, %f337, %f338}, [%r56+272];
	fma.rn.f32 	%f339, %f335, %f295, %f259;
	fma.rn.f32 	%f340, %f335, %f296, %f260;
	fma.rn.f32 	%f341, %f335, %f297, %f261;
	fma.rn.f32 	%f342, %f335, %f298, %f262;
	fma.rn.f32 	%f343, %f335, %f303, %f263;
	fma.rn.f32 	%f344, %f335, %f304, %f264;
	fma.rn.f32 	%f345, %f335, %f305, %f265;
	fma.rn.f32 	%f346, %f335, %f306, %f266;
	fma.rn.f32 	%f347, %f336, %f295, %f267;
	fma.rn.f32 	%f348, %f336, %f296, %f268;
	fma.rn.f32 	%f349, %f336, %f297, %f269;
	fma.rn.f32 	%f350, %f336, %f298, %f270;
	fma.rn.f32 	%f351, %f336, %f303, %f271;
	fma.rn.f32 	%f352, %f336, %f304, %f272;
	fma.rn.f32 	%f353, %f336, %f305, %f273;
	fma.rn.f32 	%f354, %f336, %f306, %f274;
	fma.rn.f32 	%f355, %f337, %f295, %f275;
	fma.rn.f32 	%f356, %f337, %f296, %f276;
	fma.rn.f32 	%f357, %f337, %f297, %f277;
	fma.rn.f32 	%f358, %f337, %f298, %f278;
	fma.rn.f32 	%f359, %f337, %f303, %f279;
	fma.rn.f32 	%f360, %f337, %f304, %f280;
	fma.rn.f32 	%f361, %f337, %f305, %f281;
	fma.rn.f32 	%f362, %f337, %f306, %f282;
	fma.rn.f32 	%f363, %f338, %f295, %f283;
	fma.rn.f32 	%f364, %f338, %f296, %f284;
	fma.rn.f32 	%f365, %f338, %f297, %f285;
	fma.rn.f32 	%f366, %f338, %f298, %f286;
	fma.rn.f32 	%f367, %f338, %f303, %f287;
	fma.rn.f32 	%f368, %f338, %f304, %f288;
	fma.rn.f32 	%f369, %f338, %f305, %f289;
	fma.rn.f32 	%f370, %f338, %f306, %f290;
	ld.shared.v4.f32 	{%f371, %f372, %f373, %f374}, [%r56+512];
	ld.shared.v4.f32 	{%f375, %f376, %f377, %f378}, [%r59+512];
	fma.rn.f32 	%f379, %f371, %f375, %f299;
	fma.rn.f32 	%f380, %f371, %f376, %f300;
	fma.rn.f32 	%f381, %f371, %f377, %f301;
	fma.rn.f32 	%f382, %f371, %f378, %f302;
	ld.shared.v4.f32 	{%f383, %f384, %f385, %f386}, [%r59+528];
	fma.rn.f32 	%f387, %f371, %f383, %f307;
	fma.rn.f32 	%f388, %f371, %f384, %f308;
	fma.rn.f32 	%f389, %f371, %f385, %f309;
	fma.rn.f32 	%f390, %f371, %f386, %f310;
	fma.rn.f32 	%f391, %f372, %f375, %f311;
	fma.rn.f32 	%f392, %f372, %f376, %f312;
	fma.rn.f32 	%f393, %f372, %f377, %f313;
	fma.rn.f32 	%f394, %f372, %f378, %f314;
	fma.rn.f32 	%f395, %f372, %f383, %f315;
	fma.rn.f32 	%f396, %f372, %f384, %f316;
	fma.rn.f32 	%f397, %f372, %f385, %f317;
	fma.rn.f32 	%f398, %f372, %f386, %f318;
	fma.rn.f32 	%f399, %f373, %f375, %f319;
	fma.rn.f32 	%f400, %f373, %f376, %f320;
	fma.rn.f32 	%f401, %f373, %f377, %f321;
	fma.rn.f32 	%f402, %f373, %f378, %f322;
	fma.rn.f32 	%f403, %f373, %f383, %f323;
	fma.rn.f32 	%f404, %f373, %f384, %f324;
	fma.rn.f32 	%f405, %f373, %f385, %f325;
	fma.rn.f32 	%f406, %f373, %f386, %f326;
	fma.rn.f32 	%f407, %f374, %f375, %f327;
	fma.rn.f32 	%f408, %f374, %f376, %f328;
	fma.rn.f32 	%f409, %f374, %f377, %f329;
	fma.rn.f32 	%f410, %f374, %f378, %f330;
	fma.rn.f32 	%f411, %f374, %f383, %f331;
	fma.rn.f32 	%f412, %f374, %f384, %f332;
	fma.rn.f32 	%f413, %f374, %f385, %f333;
	fma.rn.f32 	%f414, %f374, %f386, %f334;
	ld.shared.v4.f32 	{%f415, %f416, %f417, %f418}, [%r56+528];
	fma.rn.f32 	%f419, %f415, %f375, %f339;
	fma.rn.f32 	%f420, %f415, %f376, %f340;
	fma.rn.f32 	%f421, %f415, %f377, %f341;
	fma.rn.f32 	%f422, %f415, %f378, %f342;
	fma.rn.f32 	%f423, %f415, %f383, %f343;
	fma.rn.f32 	%f424, %f415, %f384, %f344;
	fma.rn.f32 	%f425, %f415, %f385, %f345;
	fma.rn.f32 	%f426, %f415, %f386, %f346;
	fma.rn.f32 	%f427, %f416, %f375, %f347;
	fma.rn.f32 	%f428, %f416, %f376, %f348;
	fma.rn.f32 	%f429, %f416, %f377, %f349;
	fma.rn.f32 	%f430, %f416, %f378, %f350;
	fma.rn.f32 	%f431, %f416, %f383, %f351;
	fma.rn.f32 	%f432, %f416, %f384, %f352;
	fma.rn.f32 	%f433, %f416, %f385, %f353;
	fma.rn.f32 	%f434, %f416, %f386, %f354;
	fma.rn.f32 	%f435, %f417, %f375, %f355;
	fma.rn.f32 	%f436, %f417, %f376, %f356;
	fma.rn.f32 	%f437, %f417, %f377, %f357;
	fma.rn.f32 	%f438, %f417, %f378, %f358;
	fma.rn.f32 	%f439, %f417, %f383, %f359;
	fma.rn.f32 	%f440, %f417, %f384, %f360;
	fma.rn.f32 	%f441, %f417, %f385, %f361;
	fma.rn.f32 	%f442, %f417, %f386, %f362;
	fma.rn.f32 	%f443, %f418, %f375, %f363;
	fma.rn.f32 	%f444, %f418, %f376, %f364;
	fma.rn.f32 	%f445, %f418, %f377, %f365;
	fma.rn.f32 	%f446, %f418, %f378, %f366;
	fma.rn.f32 	%f447, %f418, %f383, %f367;
	fma.rn.f32 	%f448, %f418, %f384, %f368;
	fma.rn.f32 	%f449, %f418, %f385, %f369;
	fma.rn.f32 	%f450, %f418, %f386, %f370;
	ld.shared.v4.f32 	{%f451, %f452, %f453, %f454}, [%r56+768];
	ld.shared.v4.f32 	{%f455, %f456, %f457, %f458}, [%r59+768];
	fma.rn.f32 	%f459, %f451, %f455, %f379;
	fma.rn.f32 	%f460, %f451, %f456, %f380;
	fma.rn.f32 	%f461, %f451, %f457, %f381;
	fma.rn.f32 	%f462, %f451, %f458, %f382;
	ld.shared.v4.f32 	{%f463, %f464, %f465, %f466}, [%r59+784];
	fma.rn.f32 	%f467, %f451, %f463, %f387;
	fma.rn.f32 	%f468, %f451, %f464, %f388;
	fma.rn.f32 	%f469, %f451, %f465, %f389;
	fma.rn.f32 	%f470, %f451, %f466, %f390;
	fma.rn.f32 	%f471, %f452, %f455, %f391;
	fma.rn.f32 	%f472, %f452, %f456, %f392;
	fma.rn.f32 	%f473, %f452, %f457, %f393;
	fma.rn.f32 	%f474, %f452, %f458, %f394;
	fma.rn.f32 	%f475, %f452, %f463, %f395;
	fma.rn.f32 	%f476, %f452, %f464, %f396;
	fma.rn.f32 	%f477, %f452, %f465, %f397;
	fma.rn.f32 	%f478, %f452, %f466, %f398;
	fma.rn.f32 	%f479, %f453, %f455, %f399;
	fma.rn.f32 	%f480, %f453, %f456, %f400;
	fma.rn.f32 	%f481, %f453, %f457, %f401;
	fma.rn.f32 	%f482, %f453, %f458, %f402;
	fma.rn.f32 	%f483, %f453, %f463, %f403;
	fma.rn.f32 	%f484, %f453, %f464, %f404;
	fma.rn.f32 	%f485, %f453, %f465, %f405;
	fma.rn.f32 	%f486, %f453, %f466, %f406;
	fma.rn.f32 	%f487, %f454, %f455, %f407;
	fma.rn.f32 	%f488, %f454, %f456, %f408;
	fma.rn.f32 	%f489, %f454, %f457, %f409;
	fma.rn.f32 	%f490, %f454, %f458, %f410;
	fma.rn.f32 	%f491, %f454, %f463, %f411;
	fma.rn.f32 	%f492, %f454, %f464, %f412;
	fma.rn.f32 	%f493, %f454, %f465, %f413;
	fma.rn.f32 	%f494, %f454, %f466, %f414;
	ld.shared.v4.f32 	{%f495, %f496, %f497, %f498}, [%r56+784];
	fma.rn.f32 	%f499, %f495, %f455, %f419;
	fma.rn.f32 	%f500, %f495, %f456, %f420;
	fma.rn.f32 	%f501, %f495, %f457, %f421;
	fma.rn.f32 	%f502, %f495, %f458, %f422;
	fma.rn.f32 	%f503, %f495, %f463, %f423;
	fma.rn.f32 	%f504, %f495, %f464, %f424;
	fma.rn.f32 	%f505, %f495, %f465, %f425;
	fma.rn.f32 	%f506, %f495, %f466, %f426;
	fma.rn.f32 	%f507, %f496, %f455, %f427;
	fma.rn.f32 	%f508, %f496, %f456, %f428;
	fma.rn.f32 	%f509, %f496, %f457, %f429;
	fma.rn.f32 	%f510, %f496, %f458, %f430;
	fma.rn.f32 	%f511, %f496, %f463, %f431;
	fma.rn.f32 	%f512, %f496, %f464, %f432;
	fma.rn.f32 	%f513, %f496, %f465, %f433;
	fma.rn.f32 	%f514, %f496, %f466, %f434;
	fma.rn.f32 	%f515, %f497, %f455, %f435;
	fma.rn.f32 	%f516, %f497, %f456, %f436;
	fma.rn.f32 	%f517, %f497, %f457, %f437;
	fma.rn.f32 	%f518, %f497, %f458, %f438;
	fma.rn.f32 	%f519, %f497, %f463, %f439;
	fma.rn.f32 	%f520, %f497, %f464, %f440;
	fma.rn.f32 	%f521, %f497, %f465, %f441;
	fma.rn.f32 	%f522, %f497, %f466, %f442;
	fma.rn.f32 	%f523, %f498, %f455, %f443;
	fma.rn.f32 	%f524, %f498, %f456, %f444;
	fma.rn.f32 	%f525, %f498, %f457, %f445;
	fma.rn.f32 	%f526, %f498, %f458, %f446;
	fma.rn.f32 	%f527, %f498, %f463, %f447;
	fma.rn.f32 	%f528, %f498, %f464, %f448;
	fma.rn.f32 	%f529, %f498, %f465, %f449;
	fma.rn.f32 	%f530, %f498, %f466, %f450;
	ld.shared.v4.f32 	{%f531, %f532, %f533, %f534}, [%r56+1024];
	ld.shared.v4.f32 	{%f535, %f536, %f537, %f538}, [%r59+1024];
	fma.rn.f32 	%f539, %f531, %f535, %f459;
	fma.rn.f32 	%f540, %f531, %f536, %f460;
	fma.rn.f32 	%f541, %f531, %f537, %f461;
	fma.rn.f32 	%f542, %f531, %f538, %f462;
	ld.shared.v4.f32 	{%f543, %f544, %f545, %f546}, [%r59+1040];
	fma.rn.f32 	%f547, %f531, %f543, %f467;
	fma.rn.f32 	%f548, %f531, %f544, %f468;
	fma.rn.f32 	%f549, %f531, %f545, %f469;
	fma.rn.f32 	%f550, %f531, %f546, %f470;
	fma.rn.f32 	%f551, %f532, %f535, %f471;
	fma.rn.f32 	%f552, %f532, %f536, %f472;
	fma.rn.f32 	%f553, %f532, %f537, %f473;
	fma.rn.f32 	%f554, %f532, %f538, %f474;
	fma.rn.f32 	%f555, %f532, %f543, %f475;
	fma.rn.f32 	%f556, %f532, %f544, %f476;
	fma.rn.f32 	%f557, %f532, %f545, %f477;
	fma.rn.f32 	%f558, %f532, %f546, %f478;
	fma.rn.f32 	%f559, %f533, %f535, %f479;
	fma.rn.f32 	%f560, %f533, %f536, %f480;
	fma.rn.f32 	%f561, %f533, %f537, %f481;
	fma.rn.f32 	%f562, %f533, %f538, %f482;
	fma.rn.f32 	%f563, %f533, %f543, %f483;
	fma.rn.f32 	%f564, %f533, %f544, %f484;
	fma.rn.f32 	%f565, %f533, %f545, %f485;
	fma.rn.f32 	%f566, %f533, %f546, %f486;
	fma.rn.f32 	%f567, %f534, %f535, %f487;
	fma.rn.f32 	%f568, %f534, %f536, %f488;
	fma.rn.f32 	%f569, %f534, %f537, %f489;
	fma.rn.f32 	%f570, %f534, %f538, %f490;
	fma.rn.f32 	%f571, %f534, %f543, %f491;
	fma.rn.f32 	%f572, %f534, %f544, %f492;
	fma.rn.f32 	%f573, %f534, %f545, %f493;
	fma.rn.f32 	%f574, %f534, %f546, %f494;
	ld.shared.v4.f32 	{%f575, %f576, %f577, %f578}, [%r56+1040];
	fma.rn.f32 	%f579, %f575, %f535, %f499;
	fma.rn.f32 	%f580, %f575, %f536, %f500;
	fma.rn.f32 	%f581, %f575, %f537, %f501;
	fma.rn.f32 	%f582, %f575, %f538, %f502;
	fma.rn.f32 	%f583, %f575, %f543, %f503;
	fma.rn.f32 	%f584, %f575, %f544, %f504;
	fma.rn.f32 	%f585, %f575, %f545, %f505;
	fma.rn.f32 	%f586, %f575, %f546, %f506;
	fma.rn.f32 	%f587, %f576, %f535, %f507;
	fma.rn.f32 	%f588, %f576, %f536, %f508;
	fma.rn.f32 	%f589, %f576, %f537, %f509;
	fma.rn.f32 	%f590, %f576, %f538, %f510;
	fma.rn.f32 	%f591, %f576, %f543, %f511;
	fma.rn.f32 	%f592, %f576, %f544, %f512;
	fma.rn.f32 	%f593, %f576, %f545, %f513;
	fma.rn.f32 	%f594, %f576, %f546, %f514;
	fma.rn.f32 	%f595, %f577, %f535, %f515;
	fma.rn.f32 	%f596, %f577, %f536, %f516;
	fma.rn.f32 	%f597, %f577, %f537, %f517;
	fma.rn.f32 	%f598, %f577, %f538, %f518;
	fma.rn.f32 	%f599, %f577, %f543, %f519;
	fma.rn.f32 	%f600, %f577, %f544, %f520;
	fma.rn.f32 	%f601, %f577, %f545, %f521;
	fma.rn.f32 	%f602, %f577, %f546, %f522;
	fma.rn.f32 	%f603, %f578, %f535, %f523;
	fma.rn.f32 	%f604, %f578, %f536, %f524;
	fma.rn.f32 	%f605, %f578, %f537, %f525;
	fma.rn.f32 	%f606, %f578, %f538, %f526;
	fma.rn.f32 	%f607, %f578, %f543, %f527;
	fma.rn.f32 	%f608, %f578, %f544, %f528;
	fma.rn.f32 	%f609, %f578, %f545, %f529;
	fma.rn.f32 	%f610, %f578, %f546, %f530;
	ld.shared.v4.f32 	{%f611, %f612, %f613, %f614}, [%r56+1280];
	ld.shared.v4.f32 	{%f615, %f616, %f617, %f618}, [%r59+1280];
	fma.rn.f32 	%f619, %f611, %f615, %f539;
	fma.rn.f32 	%f620, %f611, %f616, %f540;
	fma.rn.f32 	%f621, %f611, %f617, %f541;
	fma.rn.f32 	%f622, %f611, %f618, %f542;
	ld.shared.v4.f32 	{%f623, %f624, %f625, %f626}, [%r59+1296];
	fma.rn.f32 	%f627, %f611, %f623, %f547;
	fma.rn.f32 	%f628, %f611, %f624, %f548;
	fma.rn.f32 	%f629, %f611, %f625, %f549;
	fma.rn.f32 	%f630, %f611, %f626, %f550;
	fma.rn.f32 	%f631, %f612, %f615, %f551;
	fma.rn.f32 	%f632, %f612, %f616, %f552;
	fma.rn.f32 	%f633, %f612, %f617, %f553;
	fma.rn.f32 	%f634, %f612, %f618, %f554;
	fma.rn.f32 	%f635, %f612, %f623, %f555;
	fma.rn.f32 	%f636, %f612, %f624, %f556;
	fma.rn.f32 	%f637, %f612, %f625, %f557;
	fma.rn.f32 	%f638, %f612, %f626, %f558;
	fma.rn.f32 	%f639, %f613, %f615, %f559;
	fma.rn.f32 	%f640, %f613, %f616, %f560;
	fma.rn.f32 	%f641, %f613, %f617, %f561;
	fma.rn.f32 	%f642, %f613, %f618, %f562;
	fma.rn.f32 	%f643, %f613, %f623, %f563;
	fma.rn.f32 	%f644, %f613, %f624, %f564;
	fma.rn.f32 	%f645, %f613, %f625, %f565;
	fma.rn.f32 	%f646, %f613, %f626, %f566;
	fma.rn.f32 	%f647, %f614, %f615, %f567;
	fma.rn.f32 	%f648, %f614, %f616, %f568;
	fma.rn.f32 	%f649, %f614, %f617, %f569;
	fma.rn.f32 	%f650, %f614, %f618, %f570;
	fma.rn.f32 	%f651, %f614, %f623, %f571;
	fma.rn.f32 	%f652, %f614, %f624, %f572;
	fma.rn.f32 	%f653, %f614, %f625, %f573;
	fma.rn.f32 	%f654, %f614, %f626, %f574;
	ld.shared.v4.f32 	{%f655, %f656, %f657, %f658}, [%r56+1296];
	fma.rn.f32 	%f659, %f655, %f615, %f579;
	fma.rn.f32 	%f660, %f655, %f616, %f580;
	fma.rn.f32 	%f661, %f655, %f617, %f581;
	fma.rn.f32 	%f662, %f655, %f618, %f582;
	fma.rn.f32 	%f663, %f655, %f623, %f583;
	fma.rn.f32 	%f664, %f655, %f624, %f584;
	fma.rn.f32 	%f665, %f655, %f625, %f585;
	fma.rn.f32 	%f666, %f655, %f626, %f586;
	fma.rn.f32 	%f667, %f656, %f615, %f587;
	fma.rn.f32 	%f668, %f656, %f616, %f588;
	fma.rn.f32 	%f669, %f656, %f617, %f589;
	fma.rn.f32 	%f670, %f656, %f618, %f590;
	fma.rn.f32 	%f671, %f656, %f623, %f591;
	fma.rn.f32 	%f672, %f656, %f624, %f592;
	fma.rn.f32 	%f673, %f656, %f625, %f593;
	fma.rn.f32 	%f674, %f656, %f626, %f594;
	fma.rn.f32 	%f675, %f657, %f615, %f595;
	fma.rn.f32 	%f676, %f657, %f616, %f596;
	fma.rn.f32 	%f677, %f657, %f617, %f597;
	fma.rn.f32 	%f678, %f657, %f618, %f598;
	fma.rn.f32 	%f679, %f657, %f623, %f599;
	fma.rn.f32 	%f680, %f657, %f624, %f600;
	fma.rn.f32 	%f681, %f657, %f625, %f601;
	fma.rn.f32 	%f682, %f657, %f626, %f602;
	fma.rn.f32 	%f683, %f658, %f615, %f603;
	fma.rn.f32 	%f684, %f658, %f616, %f604;
	fma.rn.f32 	%f685, %f658, %f617, %f605;
	fma.rn.f32 	%f686, %f658, %f618, %f606;
	fma.rn.f32 	%f687, %f658, %f623, %f607;
	fma.rn.f32 	%f688, %f658, %f624, %f608;
	fma.rn.f32 	%f689, %f658, %f625, %f609;
	fma.rn.f32 	%f690, %f658, %f626, %f610;
	ld.shared.v4.f32 	{%f691, %f692, %f693, %f694}, [%r56+1536];
	ld.shared.v4.f32 	{%f695, %f696, %f697, %f698}, [%r59+1536];
	fma.rn.f32 	%f699, %f691, %f695, %f619;
	fma.rn.f32 	%f700, %f691, %f696, %f620;
	fma.rn.f32 	%f701, %f691, %f697, %f621;
	fma.rn.f32 	%f702, %f691, %f698, %f622;
	ld.shared.v4.f32 	{%f703, %f704, %f705, %f706}, [%r59+1552];
	fma.rn.f32 	%f707, %f691, %f703, %f627;
	fma.rn.f32 	%f708, %f691, %f704, %f628;
	fma.rn.f32 	%f709, %f691, %f705, %f629;
	fma.rn.f32 	%f710, %f691, %f706, %f630;
	fma.rn.f32 	%f711, %f692, %f695, %f631;
	fma.rn.f32 	%f712, %f692, %f696, %f632;
	fma.rn.f32 	%f713, %f692, %f697, %f633;
	fma.rn.f32 	%f714, %f692, %f698, %f634;
	fma.rn.f32 	%f715, %f692, %f703, %f635;
	fma.rn.f32 	%f716, %f692, %f704, %f636;
	fma.rn.f32 	%f717, %f692, %f705, %f637;
	fma.rn.f32 	%f718, %f692, %f706, %f638;
	fma.rn.f32 	%f719, %f693, %f695, %f639;
	fma.rn.f32 	%f720, %f693, %f696, %f640;
	fma.rn.f32 	%f721, %f693, %f697, %f641;
	fma.rn.f32 	%f722, %f693, %f698, %f642;
	fma.rn.f32 	%f723, %f693, %f703, %f643;
	fma.rn.f32 	%f724, %f693, %f704, %f644;
	fma.rn.f32 	%f725, %f693, %f705, %f645;
	fma.rn.f32 	%f726, %f693, %f706, %f646;
	fma.rn.f32 	%f727, %f694, %f695, %f647;
	fma.rn.f32 	%f728, %f694, %f696, %f648;
	fma.rn.f32 	%f729, %f694, %f697, %f649;
	fma.rn.f32 	%f730, %f694, %f698, %f650;
	fma.rn.f32 	%f731, %f694, %f703, %f651;
	fma.rn.f32 	%f732, %f694, %f704, %f652;
	fma.rn.f32 	%f733, %f694, %f705, %f653;
	fma.rn.f32 	%f734, %f694, %f706, %f654;
	ld.shared.v4.f32 	{%f735, %f736, %f737, %f738}, [%r56+1552];
	fma.rn.f32 	%f739, %f735, %f695, %f659;
	fma.rn.f32 	%f740, %f735, %f696, %f660;
	fma.rn.f32 	%f741, %f735, %f697, %f661;
	fma.rn.f32 	%f742, %f735, %f698, %f662;
	fma.rn.f32 	%f743, %f735, %f703, %f663;
	fma.rn.f32 	%f744, %f735, %f704, %f664;
	fma.rn.f32 	%f745, %f735, %f705, %f665;
	fma.rn.f32 	%f746, %f735, %f706, %f666;
	fma.rn.f32 	%f747, %f736, %f695, %f667;
	fma.rn.f32 	%f748, %f736, %f696, %f668;
	fma.rn.f32 	%f749, %f736, %f697, %f669;
	fma.rn.f32 	%f750, %f736, %f698, %f670;
	fma.rn.f32 	%f751, %f736, %f703, %f671;
	fma.rn.f32 	%f752, %f736, %f704, %f672;
	fma.rn.f32 	%f753, %f736, %f705, %f673;
	fma.rn.f32 	%f754, %f736, %f706, %f674;
	fma.rn.f32 	%f755, %f737, %f695, %f675;
	fma.rn.f32 	%f756, %f737, %f696, %f676;
	fma.rn.f32 	%f757, %f737, %f697, %f677;
	fma.rn.f32 	%f758, %f737, %f698, %f678;
	fma.rn.f32 	%f759, %f737, %f703, %f679;
	fma.rn.f32 	%f760, %f737, %f704, %f680;
	fma.rn.f32 	%f761, %f737, %f705, %f681;
	fma.rn.f32 	%f762, %f737, %f706, %f682;
	fma.rn.f32 	%f763, %f738, %f695, %f683;
	fma.rn.f32 	%f764, %f738, %f696, %f684;
	fma.rn.f32 	%f765, %f738, %f697, %f685;
	fma.rn.f32 	%f766, %f738, %f698, %f686;
	fma.rn.f32 	%f767, %f738, %f703, %f687;
	fma.rn.f32 	%f768, %f738, %f704, %f688;
	fma.rn.f32 	%f769, %f738, %f705, %f689;
	fma.rn.f32 	%f770, %f738, %f706, %f690;
	ld.shared.v4.f32 	{%f771, %f772, %f773, %f774}, [%r56+1792];
	ld.shared.v4.f32 	{%f775, %f776, %f777, %f778}, [%r59+1792];
	fma.rn.f32 	%f898, %f771, %f775, %f699;
	fma.rn.f32 	%f897, %f771, %f776, %f700;
	fma.rn.f32 	%f896, %f771, %f777, %f701;
	fma.rn.f32 	%f895, %f771, %f778, %f702;
	ld.shared.v4.f32 	{%f779, %f780, %f781, %f782}, [%r59+1808];
	fma.rn.f32 	%f894, %f771, %f779, %f707;
	fma.rn.f32 	%f893, %f771, %f780, %f708;
	fma.rn.f32 	%f892, %f771, %f781, %f709;
	fma.rn.f32 	%f891, %f771, %f782, %f710;
	fma.rn.f32 	%f890, %f772, %f775, %f711;
	fma.rn.f32 	%f889, %f772, %f776, %f712;
	fma.rn.f32 	%f888, %f772, %f777, %f713;
	fma.rn.f32 	%f887, %f772, %f778, %f714;
	fma.rn.f32 	%f886, %f772, %f779, %f715;
	fma.rn.f32 	%f885, %f772, %f780, %f716;
	fma.rn.f32 	%f884, %f772, %f781, %f717;
	fma.rn.f32 	%f883, %f772, %f782, %f718;
	fma.rn.f32 	%f882, %f773, %f775, %f719;
	fma.rn.f32 	%f881, %f773, %f776, %f720;
	fma.rn.f32 	%f880, %f773, %f777, %f721;
	fma.rn.f32 	%f879, %f773, %f778, %f722;
	fma.rn.f32 	%f878, %f773, %f779, %f723;
	fma.rn.f32 	%f877, %f773, %f780, %f724;
	fma.rn.f32 	%f876, %f773, %f781, %f725;
	fma.rn.f32 	%f875, %f773, %f782, %f726;
	fma.rn.f32 	%f874, %f774, %f775, %f727;
	fma.rn.f32 	%f873, %f774, %f776, %f728;
	fma.rn.f32 	%f872, %f774, %f777, %f729;
	fma.rn.f32 	%f871, %f774, %f778, %f730;
	fma.rn.f32 	%f870, %f774, %f779, %f731;
	fma.rn.f32 	%f869, %f774, %f780, %f732;
	fma.rn.f32 	%f868, %f774, %f781, %f733;
	fma.rn.f32 	%f867, %f774, %f782, %f734;
	ld.shared.v4.f32 	{%f783, %f784, %f785, %f786}, [%r56+1808];
	fma.rn.f32 	%f866, %f783, %f775, %f739;
	fma.rn.f32 	%f865, %f783, %f776, %f740;
	fma.rn.f32 	%f864, %f783, %f777, %f741;
	fma.rn.f32 	%f863, %f783, %f778, %f742;
	fma.rn.f32 	%f862, %f783, %f779, %f743;
	fma.rn.f32 	%f861, %f783, %f780, %f744;
	fma.rn.f32 	%f860, %f783, %f781, %f745;
	fma.rn.f32 	%f859, %f783, %f782, %f746;
	fma.rn.f32 	%f858, %f784, %f775, %f747;
	fma.rn.f32 	%f857, %f784, %f776, %f748;
	fma.rn.f32 	%f856, %f784, %f777, %f749;
	fma.rn.f32 	%f855, %f784, %f778, %f750;
	fma.rn.f32 	%f854, %f784, %f779, %f751;
	fma.rn.f32 	%f853, %f784, %f780, %f752;
	fma.rn.f32 	%f852, %f784, %f781, %f753;
	fma.rn.f32 	%f851, %f784, %f782, %f754;
	fma.rn.f32 	%f899, %f785, %f775, %f755;
	fma.rn.f32 	%f900, %f785, %f776, %f756;
	fma.rn.f32 	%f901, %f785, %f777, %f757;
	fma.rn.f32 	%f902, %f785, %f778, %f758;
	fma.rn.f32 	%f903, %f785, %f779, %f759;
	fma.rn.f32 	%f904, %f785, %f780, %f760;
	fma.rn.f32 	%f905, %f785, %f781, %f761;
	fma.rn.f32 	%f906, %f785, %f782, %f762;
	fma.rn.f32 	%f907, %f786, %f775, %f763;
	fma.rn.f32 	%f908, %f786, %f776, %f764;
	fma.rn.f32 	%f909, %f786, %f777, %f765;
	fma.rn.f32 	%f910, %f786, %f778, %f766;
	fma.rn.f32 	%f911, %f786, %f779, %f767;
	fma.rn.f32 	%f912, %f786, %f780, %f768;
	fma.rn.f32 	%f913, %f786, %f781, %f769;
	fma.rn.f32 	%f914, %f786, %f782, %f770;
	add.s32 	%r281, %r281, 1;
	add.s64 	%rd75, %rd75, 32;
	setp.eq.s32 	%p2, %r281, 1;
	@%p2 bra 	$L__BB0_3;
	bra.uni 	$L__BB0_2;
$L__BB0_3:
	ld.param.u32 	%r217, [_Z6kerneliiiPfS_S__param_1];
	ld.param.u32 	%r153, [_Z6kerneliiiPfS_S__param_0];
	mov.u32 	%r60, %tid.x;
	and.b32  	%r61, %r60, 1016;
	mov.u32 	%r62, %ctaid.y;
	shl.b32 	%r63, %r62, 6;
	add.s32 	%r4, %r63, %r61;
	setp.lt.s32 	%p3, %r4, %r217;
	mul.lo.s32 	%r5, %r4, %r153;
	shl.b32 	%r64, %r60, 3;
	and.b32  	%r65, %r64, 56;
	mov.u32 	%r66, %ctaid.x;
	shl.b32 	%r67, %r66, 6;
	or.b32  	%r68, %r65, %r67;
	setp.lt.s32 	%p4, %r68, %r153;
	and.pred  	%p5, %p3, %p4;
	@%p5 bra 	$L__BB0_4;
	bra.uni 	$L__BB0_5;
$L__BB0_4:
	ld.param.u64 	%rd70, [_Z6kerneliiiPfS_S__param_5];
	add.s32 	%r76, %r68, %r5;
	cvta.to.global.u64 	%rd25, %rd70;
	mul.wide.s32 	%rd26, %r76, 4;
	add.s64 	%rd27, %rd25, %rd26;
	st.global.f32 	[%rd27], %f898;
$L__BB0_5:
	ld.param.u64 	%rd71, [_Z6kerneliiiPfS_S__param_5];
	ld.param.u32 	%r218, [_Z6kerneliiiPfS_S__param_1];
	ld.param.u32 	%r154, [_Z6kerneliiiPfS_S__param_0];
	setp.ge.s32 	%p6, %r4, %r218;
	add.s32 	%r10, %r68, 1;
	setp.ge.s32 	%p7, %r10, %r154;
	cvt.s64.s32 	%rd28, %r5;
	cvt.s64.s32 	%rd4, %r68;
	add.s64 	%rd29, %rd4, %rd28;
	cvta.to.global.u64 	%rd30, %rd71;
	shl.b64 	%rd31, %rd29, 2;
	add.s64 	%rd5, %rd30, %rd31;
	or.pred  	%p8, %p6, %p7;
	@%p8 bra 	$L__BB0_7;
	st.global.f32 	[%rd5+4], %f890;
$L__BB0_7:
	ld.param.u32 	%r219, [_Z6kerneliiiPfS_S__param_1];
	ld.param.u32 	%r155, [_Z6kerneliiiPfS_S__param_0];
	setp.ge.s32 	%p9, %r4, %r219;
	add.s32 	%r11, %r68, 2;
	setp.ge.s32 	%p10, %r11, %r155;
	or.pred  	%p11, %p9, %p10;
	@%p11 bra 	$L__BB0_9;
	st.global.f32 	[%rd5+8], %f882;
$L__BB0_9:
	ld.param.u32 	%r220, [_Z6kerneliiiPfS_S__param_1];
	ld.param.u32 	%r156, [_Z6kerneliiiPfS_S__param_0];
	setp.ge.s32 	%p12, %r4, %r220;
	add.s32 	%r12, %r68, 3;
	setp.ge.s32 	%p13, %r12, %r156;
	or.pred  	%p14, %p12, %p13;
	@%p14 bra 	$L__BB0_11;
	st.global.f32 	[%rd5+12], %f874;
$L__BB0_11:
	ld.param.u32 	%r221, [_Z6kerneliiiPfS_S__param_1];
	ld.param.u32 	%r157, [_Z6kerneliiiPfS_S__param_0];
	setp.ge.s32 	%p15, %r4, %r221;
	add.s32 	%r13, %r68, 4;
	setp.ge.s32 	%p16, %r13, %r157;
	or.pred  	%p17, %p15, %p16;
	@%p17 bra 	$L__BB0_13;
	st.global.f32 	[%rd5+16], %f866;
$L__BB0_13:
	ld.param.u32 	%r222, [_Z6kerneliiiPfS_S__param_1];
	ld.param.u32 	%r158, [_Z6kerneliiiPfS_S__param_0];
	setp.ge.s32 	%p18, %r4, %r222;
	add.s32 	%r14, %r68, 5;
	setp.ge.s32 	%p19, %r14, %r158;
	or.pred  	%p20, %p18, %p19;
	@%p20 bra 	$L__BB0_15;
	st.global.f32 	[%rd5+20], %f858;
$L__BB0_15:
	ld.param.u32 	%r223, [_Z6kerneliiiPfS_S__param_1];
	ld.param.u32 	%r159, [_Z6kerneliiiPfS_S__param_0];
	setp.ge.s32 	%p21, %r4, %r223;
	add.s32 	%r15, %r68, 6;
	setp.ge.s32 	%p22, %r15, %r159;
	or.pred  	%p23, %p21, %p22;
	@%p23 bra 	$L__BB0_17;
	st.global.f32 	[%rd5+24], %f899;
$L__BB0_17:
	ld.param.u32 	%r224, [_Z6kerneliiiPfS_S__param_1];
	ld.param.u32 	%r160, [_Z6kerneliiiPfS_S__param_0];
	setp.ge.s32 	%p24, %r4, %r224;
	add.s32 	%r16, %r68, 7;
	setp.ge.s32 	%p25, %r16, %r160;
	or.pred  	%p26, %p24, %p25;
	@%p26 bra 	$L__BB0_19;
	st.global.f32 	[%rd5+28], %f907;
$L__BB0_19:
	ld.param.u32 	%r225, [_Z6kerneliiiPfS_S__param_1];
	ld.param.u32 	%r161, [_Z6kerneliiiPfS_S__param_0];
	setp.ge.s32 	%p27, %r68, %r161;
	add.s32 	%r17, %r4, 1;
	setp.ge.s32 	%p28, %r17, %r225;
	add.s32 	%r18, %r5, %r161;
	or.pred  	%p29, %p28, %p27;
	@%p29 bra 	$L__BB0_21;
	ld.param.u64 	%rd72, [_Z6kerneliiiPfS_S__param_5];
	add.s32 	%r139, %r68, %r18;
	cvta.to.global.u64 	%rd32, %rd72;
	mul.wide.s32 	%rd33, %r139, 4;
	add.s64 	%rd34, %rd32, %rd33;
	st.global.f32 	[%rd34], %f897;
$L__BB0_21:
	ld.param.u64 	%rd73, [_Z6kerneliiiPfS_S__param_5];
	ld.param.u32 	%r226, [_Z6kerneliiiPfS_S__param_1];
	ld.param.u32 	%r162, [_Z6kerneliiiPfS_S__param_0];
	setp.ge.s32 	%p30, %r17, %r226;
	setp.ge.s32 	%p31, %r10, %r162;
	cvt.s64.s32 	%rd35, %r18;
	add.s64 	%rd36, %rd4, %rd35;
	cvta.to.global.u64 	%rd37, %rd73;
	shl.b64 	%rd38, %rd36, 2;
	add.s64 	%rd6, %rd37, %rd38;
	or.pred  	%p32, %p30, %p31;
	@%p32 bra 	$L__BB0_23;
	st.global.f32 	[%rd6+4], %f889;
$L__BB0_23:
	ld.param.u32 	%r227, [_Z6kerneliiiPfS_S__param_1];
	ld.param.u32 	%r163, [_Z6kerneliiiPfS_S__param_0];
	setp.ge.s32 	%p33, %r17, %r227;
	setp.ge.s32 	%p34, %r11, %r163;
	or.pred  	%p35, %p33, %p34;
	@%p35 bra 	$L__BB0_25;
	st.global.f32 	[%rd6+8], %f881;
$L__BB0_25:
	ld.param.u32 	%r228, [_Z6kerneliiiPfS_S__param_1];
	ld.param.u32 	%r164, [_Z6kerneliiiPfS_S__param_0];
	setp.ge.s32 	%p36, %r17, %r228;
	setp.ge.s32 	%p37, %r12, %r164;
	or.pred  	%p38, %p36, %p37;
	@%p38 bra 	$L__BB0_27;
	st.global.f32 	[%rd6+12], %f873;
$L__BB0_27:
	ld.param.u32 	%r229, [_Z6kerneliiiPfS_S__param_1];
	ld.param.u32 	%r165, [_Z6kerneliiiPfS_S__param_0];
	setp.ge.s32 	%p39, %r17, %r229;
	setp.ge.s32 	%p40, %r13, %r165;
	or.pred  	%p41, %p39, %p40;
	@%p41 bra 	$L__BB0_29;
	st.global.f32 	[%rd6+16], %f865;
$L__BB0_29:
	ld.param.u32 	%r230, [_Z6kerneliiiPfS_S__param_1];
	ld.param.u32 	%r166, [_Z6kerneliiiPfS_S__param_0];
	setp.ge.s32 	%p42, %r17, %r230;
	setp.ge.s32 	%p43, %r14, %r166;
	or.pred  	%p44, %p42, %p43;
	@%p44 bra 	$L__BB0_31;
	st.global.f32 	[%rd6+20], %f857;
$L__BB0_31:
	ld.param.u32 	%r231, [_Z6kerneliiiPfS_S__param_1];
	ld.param.u32 	%r167, [_Z6kerneliiiPfS_S__param_0];
	setp.ge.s32 	%p45, %r17, %r231;
	setp.ge.s32 	%p46, %r15, %r167;
	or.pred  	%p47, %p45, %p46;
	@%p47 bra 	$L__BB0_33;
	st.global.f32 	[%rd6+24], %f900;
$L__BB0_33:
	ld.param.u32 	%r232, [_Z6kerneliiiPfS_S__param_1];
	ld.param.u32 	%r168, [_Z6kerneliiiPfS_S__param_0];
	setp.ge.s32 	%p48, %r17, %r232;
	setp.ge.s32 	%p49, %r16, %r168;
	or.pred  	%p50, %p48, %p49;
	@%p50 bra 	$L__BB0_35;
	st.global.f32 	[%rd6+28], %f908;
$L__BB0_35:
	ld.param.u64 	%rd74, [_Z6kerneliiiPfS_S__param_5];
	ld.param.u32 	%r233, [_Z6kerneliiiPfS_S__param_1];
	ld.param.u32 	%r169, [_Z6kerneliiiPfS_S__param_0];
	cvta.to.global.u64 	%rd7, %rd74;
	setp.ge.s32 	%p51, %r68, %r169;
	add.s32 	%r20, %r4, 2;
	setp.ge.s32 	%p52, %r20, %r233;
	add.s32 	%r21, %r18, %r169;
	or.pred  	%p53, %p52, %p51;
	@%p53 bra 	$L__BB0_37;
	add.s32 	%r146, %r68, %r21;
	mul.wide.s32 	%rd39, %r146, 4;
	add.s64 	%rd40, %rd7, %rd39;
	st.global.f32 	[%rd40], %f896;
$L__BB0_37:
	ld.param.u32 	%r234, [_Z6kerneliiiPfS_S__param_1];
	ld.param.u32 	%r170, [_Z6kerneliiiPfS_S__param_0];
	setp.ge.s32 	%p54, %r20, %r234;
	setp.ge.s32 	%p55, %r10, %r170;
	cvt.s64.s32 	%rd41, %r21;
	add.s64 	%rd42, %rd4, %rd41;
	shl.b64 	%rd43, %rd42, 2;
	add.s64 	%rd8, %rd7, %rd43;
	or.pred  	%p56, %p54, %p55;
	@%p56 bra 	$L__BB0_39;
	st.global.f32 	[%rd8+4], %f888;
$L__BB0_39:
	ld.param.u32 	%r235, [_Z6kerneliiiPfS_S__param_1];
	ld.param.u32 	%r171, [_Z6kerneliiiPfS_S__param_0];
	setp.ge.s32 	%p57, %r20, %r235;
	setp.ge.s32 	%p58, %r11, %r171;
	or.pred  	%p59, %p57, %p58;
	@%p59 bra 	$L__BB0_41;
	st.global.f32 	[%rd8+8], %f880;
$L__BB0_41:
	ld.param.u32 	%r236, [_Z6kerneliiiPfS_S__param_1];
	ld.param.u32 	%r172, [_Z6kerneliiiPfS_S__param_0];
	setp.ge.s32 	%p60, %r20, %r236;
	setp.ge.s32 	%p61, %r12, %r172;
	or.pred  	%p62, %p60, %p61;
	@%p62 bra 	$L__BB0_43;
	st.global.f32 	[%rd8+12], %f872;
$L__BB0_43:
	ld.param.u32 	%r237, [_Z6kerneliiiPfS_S__param_1];
	ld.param.u32 	%r173, [_Z6kerneliiiPfS_S__param_0];
	setp.ge.s32 	%p63, %r20, %r237;
	setp.ge.s32 	%p64, %r13, %r173;
	or.pred  	%p65, %p63, %p64;
	@%p65 bra 	$L__BB0_45;
	st.global.f32 	[%rd8+16], %f864;
$L__BB0_45:
	ld.param.u32 	%r238, [_Z6kerneliiiPfS_S__param_1];
	ld.param.u32 	%r174, [_Z6kerneliiiPfS_S__param_0];
	setp.ge.s32 	%p66, %r20, %r238;
	setp.ge.s32 	%p67, %r14, %r174;
	or.pred  	%p68, %p66, %p67;
	@%p68 bra 	$L__BB0_47;
	st.global.f32 	[%rd8+20], %f856;
$L__BB0_47:
	ld.param.u32 	%r239, [_Z6kerneliiiPfS_S__param_1];
	ld.param.u32 	%r175, [_Z6kerneliiiPfS_S__param_0];
	setp.ge.s32 	%p69, %r20, %r239;
	setp.ge.s32 	%p70, %r15, %r175;
	or.pred  	%p71, %p69, %p70;
	@%p71 bra 	$L__BB0_49;
	st.global.f32 	[%rd8+24], %f901;
$L__BB0_49:
	ld.param.u32 	%r240, [_Z6kerneliiiPfS_S__param_1];
	ld.param.u32 	%r176, [_Z6kerneliiiPfS_S__param_0];
	setp.ge.s32 	%p72, %r20, %r240;
	setp.ge.s32 	%p73, %r16, %r176;
	or.pred  	%p74, %p72, %p73;
	@%p74 bra 	$L__BB0_51;
	st.global.f32 	[%rd8+28], %f909;
$L__BB0_51:
	ld.param.u32 	%r241, [_Z6kerneliiiPfS_S__param_1];
	ld.param.u32 	%r177, [_Z6kerneliiiPfS_S__param_0];
	setp.ge.s32 	%p75, %r68, %r177;
	add.s32 	%r22, %r4, 3;
	setp.ge.s32 	%p76, %r22, %r241;
	add.s32 	%r23, %r21, %r177;
	or.pred  	%p77, %p76, %p75;
	@%p77 bra 	$L__BB0_53;
	add.s32 	%r147, %r68, %r23;
	mul.wide.s32 	%rd44, %r147, 4;
	add.s64 	%rd45, %rd7, %rd44;
	st.global.f32 	[%rd45], %f895;
$L__BB0_53:
	ld.param.u32 	%r242, [_Z6kerneliiiPfS_S__param_1];
	ld.param.u32 	%r178, [_Z6kerneliiiPfS_S__param_0];
	setp.ge.s32 	%p78, %r22, %r242;
	setp.ge.s32 	%p79, %r10, %r178;
	cvt.s64.s32 	%rd46, %r23;
	add.s64 	%rd47, %rd4, %rd46;
	shl.b64 	%rd48, %rd47, 2;
	add.s64 	%rd9, %rd7, %rd48;
	or.pred  	%p80, %p78, %p79;
	@%p80 bra 	$L__BB0_55;
	st.global.f32 	[%rd9+4], %f887;
$L__BB0_55:
	ld.param.u32 	%r243, [_Z6kerneliiiPfS_S__param_1];
	ld.param.u32 	%r179, [_Z6kerneliiiPfS_S__param_0];
	setp.ge.s32 	%p81, %r22, %r243;
	setp.ge.s32 	%p82, %r11, %r179;
	or.pred  	%p83, %p81, %p82;
	@%p83 bra 	$L__BB0_57;
	st.global.f32 	[%rd9+8], %f879;
$L__BB0_57:
	ld.param.u32 	%r244, [_Z6kerneliiiPfS_S__param_1];
	ld.param.u32 	%r180, [_Z6kerneliiiPfS_S__param_0];
	setp.ge.s32 	%p84, %r22, %r244;
	setp.ge.s32 	%p85, %r12, %r180;
	or.pred  	%p86, %p84, %p85;
	@%p86 bra 	$L__BB0_59;
	st.global.f32 	[%rd9+12], %f871;
$L__BB0_59:
	ld.param.u32 	%r245, [_Z6kerneliiiPfS_S__param_1];
	ld.param.u32 	%r181, [_Z6kerneliiiPfS_S__param_0];
	setp.ge.s32 	%p87, %r22, %r245;
	setp.ge.s32 	%p88, %r13, %r181;
	or.pred  	%p89, %p87, %p88;
	@%p89 bra 	$L__BB0_61;
	st.global.f32 	[%rd9+16], %f863;
$L__BB0_61:
	ld.param.u32 	%r246, [_Z6kerneliiiPfS_S__param_1];
	ld.param.u32 	%r182, [_Z6kerneliiiPfS_S__param_0];
	setp.ge.s32 	%p90, %r22, %r246;
	setp.ge.s32 	%p91, %r14, %r182;
	or.pred  	%p92, %p90, %p91;
	@%p92 bra 	$L__BB0_63;
	st.global.f32 	[%rd9+20], %f855;
$L__BB0_63:
	ld.param.u32 	%r247, [_Z6kerneliiiPfS_S__param_1];
	ld.param.u32 	%r183, [_Z6kerneliiiPfS_S__param_0];
	setp.ge.s32 	%p93, %r22, %r247;
	setp.ge.s32 	%p94, %r15, %r183;
	or.pred  	%p95, %p93, %p94;
	@%p95 bra 	$L__BB0_65;
	st.global.f32 	[%rd9+24], %f902;
$L__BB0_65:
	ld.param.u32 	%r248, [_Z6kerneliiiPfS_S__param_1];
	ld.param.u32 	%r184, [_Z6kerneliiiPfS_S__param_0];
	setp.ge.s32 	%p96, %r22, %r248;
	setp.ge.s32 	%p97, %r16, %r184;
	or.pred  	%p98, %p96, %p97;
	@%p98 bra 	$L__BB0_67;
	st.global.f32 	[%rd9+28], %f910;
$L__BB0_67:
	ld.param.u32 	%r249, [_Z6kerneliiiPfS_S__param_1];
	ld.param.u32 	%r185, [_Z6kerneliiiPfS_S__param_0];
	setp.ge.s32 	%p99, %r68, %r185;
	add.s32 	%r24, %r4, 4;
	setp.ge.s32 	%p100, %r24, %r249;
	add.s32 	%r25, %r23, %r185;
	or.pred  	%p101, %p100, %p99;
	@%p101 bra 	$L__BB0_69;
	add.s32 	%r148, %r68, %r25;
	mul.wide.s32 	%rd49, %r148, 4;
	add.s64 	%rd50, %rd7, %rd49;
	st.global.f32 	[%rd50], %f894;
$L__BB0_69:
	ld.param.u32 	%r250, [_Z6kerneliiiPfS_S__param_1];
	ld.param.u32 	%r186, [_Z6kerneliiiPfS_S__param_0];
	setp.ge.s32 	%p102, %r24, %r250;
	setp.ge.s32 	%p103, %r10, %r186;
	cvt.s64.s32 	%rd51, %r25;
	add.s64 	%rd52, %rd4, %rd51;
	shl.b64 	%rd53, %rd52, 2;
	add.s64 	%rd10, %rd7, %rd53;
	or.pred  	%p104, %p102, %p103;
	@%p104 bra 	$L__BB0_71;
	st.global.f32 	[%rd10+4], %f886;
$L__BB0_71:
	ld.param.u32 	%r251, [_Z6kerneliiiPfS_S__param_1];
	ld.param.u32 	%r187, [_Z6kerneliiiPfS_S__param_0];
	setp.ge.s32 	%p105, %r24, %r251;
	setp.ge.s32 	%p106, %r11, %r187;
	or.pred  	%p107, %p105, %p106;
	@%p107 bra 	$L__BB0_73;
	st.global.f32 	[%rd10+8], %f878;
$L__BB0_73:
	ld.param.u32 	%r252, [_Z6kerneliiiPfS_S__param_1];
	ld.param.u32 	%r188, [_Z6kerneliiiPfS_S__param_0];
	setp.ge.s32 	%p108, %r24, %r252;
	setp.ge.s32 	%p109, %r12, %r188;
	or.pred  	%p110, %p108, %p109;
	@%p110 bra 	$L__BB0_75;
	st.global.f32 	[%rd10+12], %f870;
$L__BB0_75:
	ld.param.u32 	%r253, [_Z6kerneliiiPfS_S__param_1];
	ld.param.u32 	%r189, [_Z6kerneliiiPfS_S__param_0];
	setp.ge.s32 	%p111, %r24, %r253;
	setp.ge.s32 	%p112, %r13, %r189;
	or.pred  	%p113, %p111, %p112;
	@%p113 bra 	$L__BB0_77;
	st.global.f32 	[%rd10+16], %f862;
$L__BB0_77:
	ld.param.u32 	%r254, [_Z6kerneliiiPfS_S__param_1];
	ld.param.u32 	%r190, [_Z6kerneliiiPfS_S__param_0];
	setp.ge.s32 	%p114, %r24, %r254;
	setp.ge.s32 	%p115, %r14, %r190;
	or.pred  	%p116, %p114, %p115;
	@%p116 bra 	$L__BB0_79;
	st.global.f32 	[%rd10+20], %f854;
$L__BB0_79:
	ld.param.u32 	%r255, [_Z6kerneliiiPfS_S__param_1];
	ld.param.u32 	%r191, [_Z6kerneliiiPfS_S__param_0];
	setp.ge.s32 	%p117, %r24, %r255;
	setp.ge.s32 	%p118, %r15, %r191;
	or.pred  	%p119, %p117, %p118;
	@%p119 bra 	$L__BB0_81;
	st.global.f32 	[%rd10+24], %f903;
$L__BB0_81:
	ld.param.u32 	%r256, [_Z6kerneliiiPfS_S__param_1];
	ld.param.u32 	%r192, [_Z6kerneliiiPfS_S__param_0];
	setp.ge.s32 	%p120, %r24, %r256;
	setp.ge.s32 	%p121, %r16, %r192;
	or.pred  	%p122, %p120, %p121;
	@%p122 bra 	$L__BB0_83;
	st.global.f32 	[%rd10+28], %f911;
$L__BB0_83:
	ld.param.u32 	%r257, [_Z6kerneliiiPfS_S__param_1];
	ld.param.u32 	%r193, [_Z6kerneliiiPfS_S__param_0];
	setp.ge.s32 	%p123, %r68, %r193;
	add.s32 	%r26, %r4, 5;
	setp.ge.s32 	%p124, %r26, %r257;
	add.s32 	%r27, %r25, %r193;
	or.pred  	%p125, %p124, %p123;
	@%p125 bra 	$L__BB0_85;
	add.s32 	%r149, %r68, %r27;
	mul.wide.s32 	%rd54, %r149, 4;
	add.s64 	%rd55, %rd7, %rd54;
	st.global.f32 	[%rd55], %f893;
$L__BB0_85:
	ld.param.u32 	%r258, [_Z6kerneliiiPfS_S__param_1];
	ld.param.u32 	%r194, [_Z6kerneliiiPfS_S__param_0];
	setp.ge.s32 	%p126, %r26, %r258;
	setp.ge.s32 	%p127, %r10, %r194;
	cvt.s64.s32 	%rd56, %r27;
	add.s64 	%rd57, %rd4, %rd56;
	shl.b64 	%rd58, %rd57, 2;
	add.s64 	%rd11, %rd7, %rd58;
	or.pred  	%p128, %p126, %p127;
	@%p128 bra 	$L__BB0_87;
	st.global.f32 	[%rd11+4], %f885;
$L__BB0_87:
	ld.param.u32 	%r259, [_Z6kerneliiiPfS_S__param_1];
	ld.param.u32 	%r195, [_Z6kerneliiiPfS_S__param_0];
	setp.ge.s32 	%p129, %r26, %r259;
	setp.ge.s32 	%p130, %r11, %r195;
	or.pred  	%p131, %p129, %p130;
	@%p131 bra 	$L__BB0_89;
	st.global.f32 	[%rd11+8], %f877;
$L__BB0_89:
	ld.param.u32 	%r260, [_Z6kerneliiiPfS_S__param_1];
	ld.param.u32 	%r196, [_Z6kerneliiiPfS_S__param_0];
	setp.ge.s32 	%p132, %r26, %r260;
	setp.ge.s32 	%p133, %r12, %r196;
	or.pred  	%p134, %p132, %p133;
	@%p134 bra 	$L__BB0_91;
	st.global.f32 	[%rd11+12], %f869;
$L__BB0_91:
	ld.param.u32 	%r261, [_Z6kerneliiiPfS_S__param_1];
	ld.param.u32 	%r197, [_Z6kerneliiiPfS_S__param_0];
	setp.ge.s32 	%p135, %r26, %r261;
	setp.ge.s32 	%p136, %r13, %r197;
	or.pred  	%p137, %p135, %p136;
	@%p137 bra 	$L__BB0_93;
	st.global.f32 	[%rd11+16], %f861;
$L__BB0_93:
	ld.param.u32 	%r262, [_Z6kerneliiiPfS_S__param_1];
	ld.param.u32 	%r198, [_Z6kerneliiiPfS_S__param_0];
	setp.ge.s32 	%p138, %r26, %r262;
	setp.ge.s32 	%p139, %r14, %r198;
	or.pred  	%p140, %p138, %p139;
	@%p140 bra 	$L__BB0_95;
	st.global.f32 	[%rd11+20], %f853;
$L__BB0_95:
	ld.param.u32 	%r263, [_Z6kerneliiiPfS_S__param_1];
	ld.param.u32 	%r199, [_Z6kerneliiiPfS_S__param_0];
	setp.ge.s32 	%p141, %r26, %r263;
	setp.ge.s32 	%p142, %r15, %r199;
	or.pred  	%p143, %p141, %p142;
	@%p143 bra 	$L__BB0_97;
	st.global.f32 	[%rd11+24], %f904;
$L__BB0_97:
	ld.param.u32 	%r264, [_Z6kerneliiiPfS_S__param_1];
	ld.param.u32 	%r200, [_Z6kerneliiiPfS_S__param_0];
	setp.ge.s32 	%p144, %r26, %r264;
	setp.ge.s32 	%p145, %r16, %r200;
	or.pred  	%p146, %p144, %p145;
	@%p146 bra 	$L__BB0_99;
	st.global.f32 	[%rd11+28], %f912;
$L__BB0_99:
	ld.param.u32 	%r265, [_Z6kerneliiiPfS_S__param_1];
	ld.param.u32 	%r201, [_Z6kerneliiiPfS_S__param_0];
	setp.ge.s32 	%p147, %r68, %r201;
	add.s32 	%r28, %r4, 6;
	setp.ge.s32 	%p148, %r28, %r265;
	add.s32 	%r29, %r27, %r201;
	or.pred  	%p149, %p148, %p147;
	@%p149 bra 	$L__BB0_101;
	add.s32 	%r150, %r68, %r29;
	mul.wide.s32 	%rd59, %r150, 4;
	add.s64 	%rd60, %rd7, %rd59;
	st.global.f32 	[%rd60], %f892;
$L__BB0_101:
	ld.param.u32 	%r266, [_Z6kerneliiiPfS_S__param_1];
	ld.param.u32 	%r202, [_Z6kerneliiiPfS_S__param_0];
	setp.ge.s32 	%p150, %r28, %r266;
	setp.ge.s32 	%p151, %r10, %r202;
	cvt.s64.s32 	%rd61, %r29;
	add.s64 	%rd62, %rd4, %rd61;
	shl.b64 	%rd63, %rd62, 2;
	add.s64 	%rd12, %rd7, %rd63;
	or.pred  	%p152, %p150, %p151;
	@%p152 bra 	$L__BB0_103;
	st.global.f32 	[%rd12+4], %f884;
$L__BB0_103:
	ld.param.u32 	%r267, [_Z6kerneliiiPfS_S__param_1];
	ld.param.u32 	%r203, [_Z6kerneliiiPfS_S__param_0];
	setp.ge.s32 	%p153, %r28, %r267;
	setp.ge.s32 	%p154, %r11, %r203;
	or.pred  	%p155, %p153, %p154;
	@%p155 bra 	$L__BB0_105;
	st.global.f32 	[%rd12+8], %f876;
$L__BB0_105:
	ld.param.u32 	%r268, [_Z6kerneliiiPfS_S__param_1];
	ld.param.u32 	%r204, [_Z6kerneliiiPfS_S__param_0];
	setp.ge.s32 	%p156, %r28, %r268;
	setp.ge.s32 	%p157, %r12, %r204;
	or.pred  	%p158, %p156, %p157;
	@%p158 bra 	$L__BB0_107;
	st.global.f32 	[%rd12+12], %f868;
$L__BB0_107:
	ld.param.u32 	%r269, [_Z6kerneliiiPfS_S__param_1];
	ld.param.u32 	%r205, [_Z6kerneliiiPfS_S__param_0];
	setp.ge.s32 	%p159, %r28, %r269;
	setp.ge.s32 	%p160, %r13, %r205;
	or.pred  	%p161, %p159, %p160;
	@%p161 bra 	$L__BB0_109;
	st.global.f32 	[%rd12+16], %f860;
$L__BB0_109:
	ld.param.u32 	%r270, [_Z6kerneliiiPfS_S__param_1];
	ld.param.u32 	%r206, [_Z6kerneliiiPfS_S__param_0];
	setp.ge.s32 	%p162, %r28, %r270;
	setp.ge.s32 	%p163, %r14, %r206;
	or.pred  	%p164, %p162, %p163;
	@%p164 bra 	$L__BB0_111;
	st.global.f32 	[%rd12+20], %f852;
$L__BB0_111:
	ld.param.u32 	%r271, [_Z6kerneliiiPfS_S__param_1];
	ld.param.u32 	%r207, [_Z6kerneliiiPfS_S__param_0];
	setp.ge.s32 	%p165, %r28, %r271;
	setp.ge.s32 	%p166, %r15, %r207;
	or.pred  	%p167, %p165, %p166;
	@%p167 bra 	$L__BB0_113;
	st.global.f32 	[%rd12+24], %f905;
$L__BB0_113:
	ld.param.u32 	%r272, [_Z6kerneliiiPfS_S__param_1];
	ld.param.u32 	%r208, [_Z6kerneliiiPfS_S__param_0];
	setp.ge.s32 	%p168, %r28, %r272;
	setp.ge.s32 	%p169, %r16, %r208;
	or.pred  	%p170, %p168, %p169;
	@%p170 bra 	$L__BB0_115;
	st.global.f32 	[%rd12+28], %f913;
$L__BB0_115:
	ld.param.u32 	%r273, [_Z6kerneliiiPfS_S__param_1];
	ld.param.u32 	%r209, [_Z6kerneliiiPfS_S__param_0];
	setp.ge.s32 	%p171, %r68, %r209;
	add.s32 	%r30, %r4, 7;
	setp.ge.s32 	%p172, %r30, %r273;
	add.s32 	%r31, %r29, %r209;
	or.pred  	%p173, %p172, %p171;
	@%p173 bra 	$L__BB0_117;
	add.s32 	%r151, %r68, %r31;
	mul.wide.s32 	%rd64, %r151, 4;
	add.s64 	%rd65, %rd7, %rd64;
	st.global.f32 	[%rd65], %f891;
$L__BB0_117:
	ld.param.u32 	%r274, [_Z6kerneliiiPfS_S__param_1];
	ld.param.u32 	%r210, [_Z6kerneliiiPfS_S__param_0];
	setp.ge.s32 	%p174, %r30, %r274;
	setp.ge.s32 	%p175, %r10, %r210;
	cvt.s64.s32 	%rd66, %r31;
	add.s64 	%rd67, %rd4, %rd66;
	shl.b64 	%rd68, %rd67, 2;
	add.s64 	%rd13, %rd7, %rd68;
	or.pred  	%p176, %p174, %p175;
	@%p176 bra 	$L__BB0_119;
	st.global.f32 	[%rd13+4], %f883;
$L__BB0_119:
	ld.param.u32 	%r275, [_Z6kerneliiiPfS_S__param_1];
	ld.param.u32 	%r211, [_Z6kerneliiiPfS_S__param_0];
	setp.ge.s32 	%p177, %r30, %r275;
	setp.ge.s32 	%p178, %r11, %r211;
	or.pred  	%p179, %p177, %p178;
	@%p179 bra 	$L__BB0_121;
	st.global.f32 	[%rd13+8], %f875;
$L__BB0_121:
	ld.param.u32 	%r276, [_Z6kerneliiiPfS_S__param_1];
	ld.param.u32 	%r212, [_Z6kerneliiiPfS_S__param_0];
	setp.ge.s32 	%p180, %r30, %r276;
	setp.ge.s32 	%p181, %r12, %r212;
	or.pred  	%p182, %p180, %p181;
	@%p182 bra 	$L__BB0_123;
	st.global.f32 	[%rd13+12], %f867;
$L__BB0_123:
	ld.param.u32 	%r277, [_Z6kerneliiiPfS_S__param_1];
	ld.param.u32 	%r213, [_Z6kerneliiiPfS_S__param_0];
	setp.ge.s32 	%p183, %r30, %r277;
	setp.ge.s32 	%p184, %r13, %r213;
	or.pred  	%p185, %p183, %p184;
	@%p185 bra 	$L__BB0_125;
	st.global.f32 	[%rd13+16], %f859;
$L__BB0_125:
	ld.param.u32 	%r278, [_Z6kerneliiiPfS_S__param_1];
	ld.param.u32 	%r214, [_Z6kerneliiiPfS_S__param_0];
	setp.ge.s32 	%p186, %r30, %r278;
	setp.ge.s32 	%p187, %r14, %r214;
	or.pred  	%p188, %p186, %p187;
	@%p188 bra 	$L__BB0_127;
	st.global.f32 	[%rd13+20], %f851;
$L__BB0_127:
	ld.param.u32 	%r279, [_Z6kerneliiiPfS_S__param_1];
	ld.param.u32 	%r215, [_Z6kerneliiiPfS_S__param_0];
	setp.ge.s32 	%p189, %r30, %r279;
	setp.ge.s32 	%p190, %r15, %r215;
	or.pred  	%p191, %p189, %p190;
	@%p191 bra 	$L__BB0_129;
	st.global.f32 	[%rd13+24], %f906;
$L__BB0_129:
	ld.param.u32 	%r280, [_Z6kerneliiiPfS_S__param_1];
	ld.param.u32 	%r216, [_Z6kerneliiiPfS_S__param_0];
	setp.ge.s32 	%p192, %r30, %r280;
	setp.ge.s32 	%p193, %r16, %r216;
	or.pred  	%p194, %p192, %p193;
	@%p194 bra 	$L__BB0_131;
	st.global.f32 	[%rd13+28], %f914;
$L__BB0_131:
	ret;

}


// ===== COMPILED SASS (sm_100) =====

	.target	sm_100

	.elftype	@"ET_EXEC"


//--------------------- .note.nv.tkinfo           --------------------------
	.section	.note.nv.tkinfo,"",@"SHT_NOTE"
	.sectionflags	@"SHF_NOTE_NV_TKINFO"
	.tkinfo
        /*0018*/ 	.word	0x00000002
        /*0030*/ 	.string	""
        /*0030*/ 	.string	"ptxas"
        /*0030*/ 	.string	"Cuda compilation tools, release 13.0, V13.0.88"
        /*0030*/ 	.string	"Build cuda_13.0.r13.0/compiler.36424714_0"
        /*0030*/ 	.string	"-arch sm_100 -m 64 "



//--------------------- .note.nv.cuinfo           --------------------------
	.section	.note.nv.cuinfo,"",@"SHT_NOTE"
	.sectionflags	@"SHF_NOTE_NV_CUINFO"
        /*0018*/ 	.short	0x0002
        /*001a*/ 	.short	0x0064
        /*001c*/ 	.short	0x0082
	.zero		2


//--------------------- .nv.info                  --------------------------
	.section	.nv.info,"",@"SHT_CUDA_INFO"
	.align	4


	//----- nvinfo : EIATTR_REGCOUNT
	.align		4
        /*0000*/ 	.byte	0x04, 0x2f
        /*0002*/ 	.short	(.L_1 - .L_0)
	.align		4
.L_0:
        /*0004*/ 	.word	index@(_Z6kerneliiiPfS_S_)
        /*0008*/ 	.word	0x00000069


	//----- nvinfo : EIATTR_FRAME_SIZE
	.align		4
.L_1:
        /*000c*/ 	.byte	0x04, 0x11
        /*000e*/ 	.short	(.L_3 - .L_2)
	.align		4
.L_2:
        /*0010*/ 	.word	index@(_Z6kerneliiiPfS_S_)
        /*0014*/ 	.word	0x00000000


	//----- nvinfo : EIATTR_MIN_STACK_SIZE
	.align		4
.L_3:
        /*0018*/ 	.byte	0x04, 0x12
        /*001a*/ 	.short	(.L_5 - .L_4)
	.align		4
.L_4:
        /*001c*/ 	.word	index@(_Z6kerneliiiPfS_S_)
        /*0020*/ 	.word	0x00000000
.L_5:


//--------------------- .nv.compat                --------------------------
	.section	.nv.compat,"",@"SHT_CUDA_COMPAT_INFO"
	.align	4
        /*0000*/ 	.byte	0x02, 0x09, 0x00, 0x00, 0x02, 0x02, 0x01, 0x00, 0x02, 0x05, 0x05, 0x00, 0x03, 0x07, 0x01, 0x01
        /*0010*/ 	.byte	0x02, 0x03, 0x00, 0x00, 0x02, 0x06, 0x01, 0x00, 0x04, 0x0b, 0x08, 0x00, 0x09, 0x00, 0x00, 0x00
        /*0020*/ 	.byte	0x00, 0x00, 0x00, 0x00


//--------------------- .nv.info._Z6kerneliiiPfS_S_ --------------------------
	.section	.nv.info._Z6kerneliiiPfS_S_,"",@"SHT_CUDA_INFO"
	.sectionflags	@""
	.align	4


	//----- nvinfo : EIATTR_CUDA_API_VERSION
	.align		4
        /*0000*/ 	.byte	0x04, 0x37
        /*0002*/ 	.short	(.L_7 - .L_6)
.L_6:
        /*0004*/ 	.word	0x00000082


	//----- nvinfo : EIATTR_KPARAM_INFO
	.align		4
.L_7:
        /*0008*/ 	.byte	0x04, 0x17
        /*000a*/ 	.short	(.L_9 - .L_8)
.L_8:
        /*000c*/ 	.word	0x00000000
        /*0010*/ 	.short	0x0005
        /*0012*/ 	.short	0x0020
        /*0014*/ 	.byte	0x00, 0xf5, 0x21, 0x00


	//----- nvinfo : EIATTR_KPARAM_INFO
	.align		4
.L_9:
        /*0018*/ 	.byte	0x04, 0x17
        /*001a*/ 	.short	(.L_11 - .L_10)
.L_10:
        /*001c*/ 	.word	0x00000000
        /*0020*/ 	.short	0x0004
        /*0022*/ 	.short	0x0018
        /*0024*/ 	.byte	0x00, 0xf5, 0x21, 0x00


	//----- nvinfo : EIATTR_KPARAM_INFO
	.align		4
.L_11:
        /*0028*/ 	.byte	0x04, 0x17
        /*002a*/ 	.short	(.L_13 - .L_12)
.L_12:
        /*002c*/ 	.word	0x00000000
        /*0030*/ 	.short	0x0003
        /*0032*/ 	.short	0x0010
        /*0034*/ 	.byte	0x00, 0xf5, 0x21, 0x00


	//----- nvinfo : EIATTR_KPARAM_INFO
	.align		4
.L_13:
        /*0038*/ 	.byte	0x04, 0x17
        /*003a*/ 	.short	(.L_15 - .L_14)
.L_14:
        /*003c*/ 	.word	0x00000000
        /*0040*/ 	.short	0x0002
        /*0042*/ 	.short	0x0008
        /*0044*/ 	.byte	0x00, 0xf0, 0x11, 0x00


	//----- nvinfo : EIATTR_KPARAM_INFO
	.align		4
.L_15:
        /*0048*/ 	.byte	0x04, 0x17
        /*004a*/ 	.short	(.L_17 - .L_16)
.L_16:
        /*004c*/ 	.word	0x00000000
        /*0050*/ 	.short	0x0001
        /*0052*/ 	.short	0x0004
        /*0054*/ 	.byte	0x00, 0xf0, 0x11, 0x00


	//----- nvinfo : EIATTR_KPARAM_INFO
	.align		4
.L_17:
        /*0058*/ 	.byte	0x04, 0x17
        /*005a*/ 	.short	(.L_19 - .L_18)
.L_18:
        /*005c*/ 	.word	0x00000000
        /*0060*/ 	.short	0x0000
        /*0062*/ 	.short	0x0000
        /*0064*/ 	.byte	0x00, 0xf0, 0x11, 0x00


	//----- nvinfo : EIATTR_SPARSE_MMA_MASK
	.align		4
.L_19:
        /*0068*/ 	.byte	0x03, 0x50
        /*006a*/ 	.short	0x0000


	//----- nvinfo : EIATTR_MAXREG_COUNT
	.align		4
        /*006c*/ 	.byte	0x03, 0x1b
        /*006e*/ 	.short	0x00ff


	//----- nvinfo : EIATTR_NUM_BARRIERS
	.align		4
        /*0070*/ 	.byte	0x02, 0x4c
        /*0072*/ 	.byte	0x01
	.zero		1


	//----- nvinfo : EIATTR_MERCURY_ISA_VERSION
	.align		4
        /*0074*/ 	.byte	0x03, 0x5f
        /*0076*/ 	.short	0x0101


	//----- nvinfo : EIATTR_VRC_CTA_INIT_COUNT
	.align		4
        /*0078*/ 	.byte	0x02, 0x4a
	.zero		1
	.zero		1


	//----- nvinfo : EIATTR_EXIT_INSTR_OFFSETS
	.align		4
        /*007c*/ 	.byte	0x04, 0x1c
        /*007e*/ 	.short	(.L_21 - .L_20)


	//   ....[0]....
.L_20:
        /*0080*/ 	.word	0x00003700


	//   ....[1]....
        /*0084*/ 	.word	0x00003720


	//----- nvinfo : EIATTR_CBANK_PARAM_SIZE
	.align		4
.L_21:
        /*0088*/ 	.byte	0x03, 0x19
        /*008a*/ 	.short	0x0028


	//----- nvinfo : EIATTR_PARAM_CBANK
	.align		4
        /*008c*/ 	.byte	0x04, 0x0a
        /*008e*/ 	.short	(.L_23 - .L_22)
	.align		4
.L_22:
        /*0090*/ 	.word	index@(.nv.constant0._Z6kerneliiiPfS_S_)
        /*0094*/ 	.short	0x0380
        /*0096*/ 	.short	0x0028


	//----- nvinfo : EIATTR_SW_WAR
	.align		4
.L_23:
        /*0098*/ 	.byte	0x04, 0x36
        /*009a*/ 	.short	(.L_25 - .L_24)
.L_24:
        /*009c*/ 	.word	0x00000008
.L_25:


//--------------------- .nv.callgraph             --------------------------
	.section	.nv.callgraph,"",@"SHT_CUDA_CALLGRAPH"
	.align	4
	.sectionentsize	8
	.align		4
        /*0000*/ 	.word	0x00000000
	.align		4
        /*0004*/ 	.word	0xffffffff
	.align		4
        /*0008*/ 	.word	0x00000000
	.align		4
        /*000c*/ 	.word	0xfffffffe
	.align		4
        /*0010*/ 	.word	0x00000000
	.align		4
        /*0014*/ 	.word	0xfffffffd
	.align		4
        /*0018*/ 	.word	0x00000000
	.align		4
        /*001c*/ 	.word	0xfffffffc


//--------------------- .text._Z6kerneliiiPfS_S_  --------------------------
	.section	.text._Z6kerneliiiPfS_S_,"ax",@progbits
	.align	128
        .global         _Z6kerneliiiPfS_S_
        .type           _Z6kerneliiiPfS_S_,@function
        .size           _Z6kerneliiiPfS_S_,(.L_x_3 - _Z6kerneliiiPfS_S_)
        .other          _Z6kerneliiiPfS_S_,@"STO_CUDA_ENTRY STV_DEFAULT"
_Z6kerneliiiPfS_S_:
.text._Z6kerneliiiPfS_S_:
[----:B------:R-:W-:Y:S01]  /*0000*/  LDC R1, c[0x0][0x37c] ;  /* 0x0000df00ff017b82 */ /* 0x000fe20000000800 */
[----:B------:R-:W0:Y:S01]  /*0010*/  LDCU UR4, c[0x0][0x388] ;  /* 0x00007100ff0477ac */ /* 0x000e220008000800 */
[----:B------:R-:W-:Y:S01]  /*0020*/  HFMA2 R64, -RZ, RZ, 0, 0 ;  /* 0x00000000ff407431 */ /* 0x000fe200000001ff */
[----:B------:R-:W-:Y:S01]  /*0030*/  CS2R R86, SRZ ;  /* 0x0000000000567805 */ /* 0x000fe2000001ff00 */
[----:B------:R-:W-:Y:S01]  /*0040*/  HFMA2 R0, -RZ, RZ, 0, 0 ;  /* 0x00000000ff007431 */ /* 0x000fe200000001ff */
[----:B------:R-:W-:Y:S01]  /*0050*/  CS2R R74, SRZ ;  /* 0x00000000004a7805 */ /* 0x000fe2000001ff00 */
[----:B------:R-:W-:Y:S01]  /*0060*/  HFMA2 R9, -RZ, RZ, 0, 0 ;  /* 0x00000000ff097431 */ /* 0x000fe200000001ff */
[----:B------:R-:W-:Y:S02]  /*0070*/  CS2R R78, SRZ ;  /* 0x00000000004e7805 */ /* 0x000fe4000001ff00 */
[----:B------:R-:W-:Y:S02]  /*0080*/  CS2R R72, SRZ ;  /* 0x0000000000487805 */ /* 0x000fe4000001ff00 */
[----:B------:R-:W-:-:S02]  /*0090*/  CS2R R68, SRZ ;  /* 0x0000000000447805 */ /* 0x000fc4000001ff00 */
[----:B------:R-:W-:Y:S02]  /*00a0*/  CS2R R70, SRZ ;  /* 0x0000000000467805 */ /* 0x000fe4000001ff00 */
[----:B------:R-:W-:Y:S02]  /*00b0*/  CS2R R76, SRZ ;  /* 0x00000000004c7805 */ /* 0x000fe4000001ff00 */
[----:B------:R-:W-:Y:S02]  /*00c0*/  CS2R R56, SRZ ;  /* 0x0000000000387805 */ /* 0x000fe4000001ff00 */
[----:B------:R-:W-:Y:S02]  /*00d0*/  CS2R R58, SRZ ;  /* 0x00000000003a7805 */ /* 0x000fe4000001ff00 */
[----:B------:R-:W-:Y:S02]  /*00e0*/  MOV R66, RZ ;  /* 0x000000ff00427202 */ /* 0x000fe40000000f00 */
[----:B------:R-:W-:-:S02]  /*00f0*/  CS2R R60, SRZ ;  /* 0x00000000003c7805 */ /* 0x000fc4000001ff00 */
[----:B------:R-:W-:Y:S02]  /*0100*/  CS2R R62, SRZ ;  /* 0x00000000003e7805 */ /* 0x000fe4000001ff00 */
[----:B------:R-:W-:Y:S02]  /*0110*/  CS2R R50, SRZ ;  /* 0x0000000000327805 */ /* 0x000fe4000001ff00 */
[----:B------:R-:W-:Y:S01]  /*0120*/  CS2R R54, SRZ ;  /* 0x0000000000367805 */ /* 0x000fe2000001ff00 */
[----:B0-----:R-:W-:Y:S01]  /*0130*/  UISETP.GE.AND UP0, UPT, UR4, 0x1, UPT ;  /* 0x000000010400788c */ /* 0x001fe2000bf06270 */
[----:B------:R-:W-:Y:S02]  /*0140*/  CS2R R52, SRZ ;  /* 0x0000000000347805 */ /* 0x000fe4000001ff00 */
[----:B------:R-:W-:Y:S02]  /*0150*/  CS2R R18, SRZ ;  /* 0x0000000000127805 */ /* 0x000fe4000001ff00 */
[----:B------:R-:W-:-:S02]  /*0160*/  CS2R R46, SRZ ;  /* 0x00000000002e7805 */ /* 0x000fc4000001ff00 */
[----:B------:R-:W-:Y:S02]  /*0170*/  CS2R R44, SRZ ;  /* 0x00000000002c7805 */ /* 0x000fe4000001ff00 */
[----:B------:R-:W-:Y:S02]  /*0180*/  CS2R R48, SRZ ;  /* 0x0000000000307805 */ /* 0x000fe4000001ff00 */
[----:B------:R-:W-:Y:S02]  /*0190*/  CS2R R12, SRZ ;  /* 0x00000000000c7805 */ /* 0x000fe4000001ff00 */
[----:B------:R-:W-:Y:S02]  /*01a0*/  CS2R R14, SRZ ;  /* 0x00000000000e7805 */ /* 0x000fe4000001ff00 */
[----:B------:R-:W-:Y:S02]  /*01b0*/  CS2R R16, SRZ ;  /* 0x0000000000107805 */ /* 0x000fe4000001ff00 */
[----:B------:R-:W-:-:S02]  /*01c0*/  CS2R R2, SRZ ;  /* 0x0000000000027805 */ /* 0x000fc4000001ff00 */
[----:B------:R-:W-:Y:S02]  /*01d0*/  CS2R R4, SRZ ;  /* 0x0000000000047805 */ /* 0x000fe4000001ff00 */
[----:B------:R-:W-:Y:S02]  /*01e0*/  MOV R7, RZ ;  /* 0x000000ff00077202 */ /* 0x000fe40000000f00 */
[----:B------:R-:W-:Y:S02]  /*01f0*/  CS2R R82, SRZ ;  /* 0x0000000000527805 */ /* 0x000fe4000001ff00 */
[----:B------:R-:W-:Y:S02]  /*0200*/  CS2R R84, SRZ ;  /* 0x0000000000547805 */ /* 0x000fe4000001ff00 */
[----:B------:R-:W-:Y:S02]  /*0210*/  CS2R R80, SRZ ;  /* 0x0000000000507805 */ /* 0x000fe4000001ff00 */
[----:B------:R-:W-:-:S02]  /*0220*/  CS2R R88, SRZ ;  /* 0x0000000000587805 */ /* 0x000fc4000001ff00 */
[----:B------:R-:W-:Y:S02]  /*0230*/  CS2R R90, SRZ ;  /* 0x00000000005a7805 */ /* 0x000fe4000001ff00 */
[----:B------:R-:W-:Y:S02]  /*0240*/  CS2R R92, SRZ ;  /* 0x00000000005c7805 */ /* 0x000fe4000001ff00 */
[----:B------:R-:W-:Y:S01]  /*0250*/  MOV R94, RZ ;  /* 0x000000ff005e7202 */ /* 0x000fe20000000f00 */
[----:B------:R-:W0:Y:S01]  /*0260*/  LDCU.64 UR8, c[0x0][0x358] ;  /* 0x00006b00ff0877ac */ /* 0x000e220008000a00 */
[----:B------:R-:W-:Y:S05]  /*0270*/  BRA.U !UP0, `(.L_x_0) ;  /* 0x0000002508607547 */ /* 0x000fea000b800000 */
[----:B------:R-:W1:Y:S01]  /*0280*/  S2R R21, SR_CTAID.Y ;  /* 0x0000000000157919 */ /* 0x000e620000002600 */
[----:B------:R-:W2:Y:S01]  /*0290*/  LDC.64 R10, c[0x0][0x398] ;  /* 0x0000e600ff0a7b82 */ /* 0x000ea20000000a00 */
[----:B------:R-:W-:Y:S01]  /*02a0*/  MOV R86, RZ ;  /* 0x000000ff00567202 */ /* 0x000fe20000000f00 */
[----:B------:R-:W1:Y:S02]  /*02b0*/  S2R R6, SR_TID.X ;  /* 0x0000000000067919 */ /* 0x000e640000002100 */
[----:B-1----:R-:W-:Y:S02]  /*02c0*/  LEA R8, R21, R6, 0x6 ;  /* 0x0000000615087211 */ /* 0x002fe400078e30ff */
[----:B------:R-:W-:-:S03]  /*02d0*/  SHF.L.U32 R20, R6, 0x3, RZ ;  /* 0x0000000306147819 */ /* 0x000fc600000006ff */
[----:B------:R-:W-:Y:S01]  /*02e0*/  IMAD R21, R8, UR4, RZ ;  /* 0x0000000408157c24 */ /* 0x000fe2000f8e02ff */
[----:B------:R-:W-:Y:S01]  /*02f0*/  UIADD3 UR4, UPT, UPT, UR4, -0x1, URZ ;  /* 0xffffffff04047890 */ /* 0x000fe2000fffe0ff */
[----:B------:R-:W-:Y:S02]  /*0300*/  MOV R8, RZ ;  /* 0x000000ff00087202 */ /* 0x000fe40000000f00 */
[----:B--2---:R-:W-:Y:S01]  /*0310*/  IMAD.WIDE R10, R21, 0x4, R10 ;  /* 0x00000004150a7825 */ /* 0x004fe200078e020a */
[----:B------:R-:W-:Y:S02]  /*0320*/  USHF.R.U32.HI UR4, URZ, 0x3, UR4 ;  /* 0x00000003ff047899 */ /* 0x000fe40008011604 */
[----:B------:R-:W-:Y:S02]  /*0330*/  IADD3 R96, P0, PT, R10, 0x10, RZ ;  /* 0x000000100a607810 */ /* 0x000fe40007f1e0ff */
[----:B------:R-:W-:Y:S01]  /*0340*/  UIADD3 UR4, UPT, UPT, -UR4, URZ, URZ ;  /* 0x000000ff04047290 */ /* 0x000fe2000fffe1ff */
[----:B------:R-:W-:-:S02]  /*0350*/  SHF.R.U32.HI R10, RZ, 0x3, R6 ;  /* 0x00000003ff0a7819 */ /* 0x000fc40000011606 */
[----:B------:R-:W-:Y:S02]  /*0360*/  IADD3.X R97, PT, PT, RZ, R11, RZ, P0, !PT ;  /* 0x0000000bff617210 */ /* 0x000fe400007fe4ff */
[----:B------:R-:W-:-:S07]  /*0370*/  LOP3.LUT R11, R20, 0x38, RZ, 0xc0, !PT ;  /* 0x00000038140b7812 */ /* 0x000fce00078ec0ff */
.L_x_1:
[----:B------:R-:W1:Y:S01]  /*0380*/  S2R R22, SR_CTAID.X ;  /* 0x0000000000167919 */ /* 0x000e620000002500 */
[----:B------:R-:W2:Y:S01]  /*0390*/  LDC R65, c[0x0][0x380] ;  /* 0x0000e000ff417b82 */ /* 0x000ea20000000800 */
[----:B0-----:R-:W3:Y:S07]  /*03a0*/  LDG.E.128 R28, desc[UR8][R96.64] ;  /* 0x00000008601c7981 */ /* 0x001eee000c1e1d00 */
[----:B------:R-:W0:Y:S01]  /*03b0*/  LDC.64 R20, c[0x0][0x390] ;  /* 0x0000e400ff147b82 */ /* 0x000e220000000a00 */
[----:B-1----:R-:W-:-:S05]  /*03c0*/  LEA R22, R22, R11, 0x6 ;  /* 0x0000000b16167211 */ /* 0x002fca00078e30ff */
[----:B--2---:R-:W-:-:S04]  /*03d0*/  IMAD R37, R10, R65, R22 ;  /* 0x000000410a257224 */ /* 0x004fc800078e0216 */
[----:B0-----:R-:W-:Y:S02]  /*03e0*/  IMAD.WIDE R36, R37, 0x4, R20 ;  /* 0x0000000425247825 */ /* 0x001fe400078e0214 */
[----:B------:R-:W2:Y:S02]  /*03f0*/  LDG.E.128 R20, desc[UR8][R96.64+-0x10] ;  /* 0xfffff00860147981 */ /* 0x000ea4000c1e1d00 */
[----:B------:R-:W-:-:S05]  /*0400*/  IMAD.WIDE R36, R8, 0x20, R36 ;  /* 0x0000002008247825 */ /* 0x000fca00078e0224 */
[----:B------:R-:W4:Y:S04]  /*0410*/  LDG.E.128 R24, desc[UR8][R36.64] ;  /* 0x0000000824187981 */ /* 0x000f28000c1e1d00 */
[----:B------:R0:W5:Y:S01]  /*0420*/  LDG.E.128 R32, desc[UR8][R36.64+0x10] ;  /* 0x0000100824207981 */ /* 0x000162000c1e1d00 */
[----:B------:R-:W1:Y:S01]  /*0430*/  S2UR UR7, SR_CgaCtaId ;  /* 0x00000000000779c3 */ /* 0x000e620000008800 */
[----:B------:R-:W-:Y:S01]  /*0440*/  UMOV UR5, 0x400 ;  /* 0x0000040000057882 */ /* 0x000fe20000000000 */
[----:B------:R-:W-:Y:S01]  /*0450*/  SHF.L.U32 R67, R6, 0x5, RZ ;  /* 0x0000000506437819 */ /* 0x000fe200000006ff */
[----:B------:R-:W-:-:S03]  /*0460*/  UIADD3 UR6, UPT, UPT, UR5, 0x800, URZ ;  /* 0x0000080005067890 */ /* 0x000fc6000fffe0ff */
[----:B------:R-:W-:Y:S02]  /*0470*/  LOP3.LUT R67, R67, 0xe0, RZ, 0xc0, !PT ;  /* 0x000000e043437812 */ /* 0x000fe400078ec0ff */
[----:B------:R-:W-:Y:S01]  /*0480*/  SHF.L.U32 R98, R6, 0x2, RZ ;  /* 0x0000000206627819 */ /* 0x000fe200000006ff */
[----:B-1----:R-:W-:Y:S02]  /*0490*/  ULEA UR5, UR7, UR5, 0x18 ;  /* 0x0000000507057291 */ /* 0x002fe4000f8ec0ff */
[----:B------:R-:W-:Y:S01]  /*04a0*/  ULEA UR6, UR7, UR6, 0x18 ;  /* 0x0000000607067291 */ /* 0x000fe2000f8ec0ff */
[----:B------:R-:W-:Y:S03]  /*04b0*/  BAR.SYNC.DEFER_BLOCKING 0x0 ;  /* 0x0000000000007b1d */ /* 0x000fe60000010000 */
[----:B0-----:R-:W-:-:S04]  /*04c0*/  IADD3 R37, PT, PT, R67, UR5, RZ ;  /* 0x0000000543257c10 */ /* 0x001fc8000fffe0ff */
[----:B------:R-:W-:Y:S02]  /*04d0*/  LEA R99, R10, R37, 0x8 ;  /* 0x000000250a637211 */ /* 0x000fe400078e40ff */
[----:B------:R-:W-:Y:S01]  /*04e0*/  LOP3.LUT R95, R98, 0xfe0, RZ, 0xc0, !PT ;  /* 0x00000fe0625f7812 */ /* 0x000fe200078ec0ff */
[----:B--2---:R-:W-:Y:S04]  /*04f0*/  STS [R98+UR6], R20 ;  /* 0x0000001462007988 */ /* 0x004fe80008000806 */
[----:B------:R-:W-:Y:S04]  /*0500*/  STS [R98+UR6+0x100], R21 ;  /* 0x0001001562007988 */ /* 0x000fe80008000806 */
[----:B------:R-:W-:Y:S04]  /*0510*/  STS [R98+UR6+0x200], R22 ;  /* 0x0002001662007988 */ /* 0x000fe80008000806 */
[----:B----4-:R-:W-:Y:S04]  /*0520*/  STS.128 [R99], R24 ;  /* 0x0000001863007388 */ /* 0x010fe80000000c00 */
[----:B------:R-:W-:Y:S04]  /*0530*/  STS [R98+UR6+0x300], R23 ;  /* 0x0003001762007988 */ /* 0x000fe80008000806 */
[----:B---3--:R-:W-:Y:S04]  /*0540*/  STS [R98+UR6+0x400], R28 ;  /* 0x0004001c62007988 */ /* 0x008fe80008000806 */
[----:B------:R-:W-:Y:S04]  /*0550*/  STS [R98+UR6+0x500], R29 ;  /* 0x0005001d62007988 */ /* 0x000fe80008000806 */
[----:B------:R-:W-:Y:S04]  /*0560*/  STS [R98+UR6+0x600], R30 ;  /* 0x0006001e62007988 */ /* 0x000fe80008000806 */
[----:B-----5:R-:W-:Y:S04]  /*0570*/  STS.128 [R99+0x10], R32 ;  /* 0x0000102063007388 */ /* 0x020fe80000000c00 */
[----:B------:R-:W-:Y:S01]  /*0580*/  STS [R98+UR6+0x700], R31 ;  /* 0x0007001f62007988 */ /* 0x000fe20008000806 */
[----:B------:R-:W-:Y:S06]  /*0590*/  BAR.SYNC.DEFER_BLOCKING 0x0 ;  /* 0x0000000000007b1d */ /* 0x000fec0000010000 */
[----:B------:R-:W-:Y:S04]  /*05a0*/  LDS.128 R36, [R67+UR5] ;  /* 0x0000000543247984 */ /* 0x000fe80008000c00 */
[----:B------:R-:W0:Y:S04]  /*05b0*/  LDS.128 R40, [R95+UR6] ;  /* 0x000000065f287984 */ /* 0x000e280008000c00 */
[----:B------:R-:W1:Y:S04]  /*05c0*/  LDS.128 R24, [R95+UR6+0x10] ;  /* 0x000010065f187984 */ /* 0x000e680008000c00 */
[----:B------:R-:W2:Y:S04]  /*05d0*/  LDS.128 R20, [R67+UR5+0x10] ;  /* 0x0000100543147984 */ /* 0x000ea80008000c00 */
[----:B------:R-:W-:Y:S01]  /*05e0*/  LDS.128 R28, [R95+UR6+0x110] ;  /* 0x000110065f1c7984 */ /* 0x000fe20008000c00 */
[C---:B0-----:R-:W-:Y:S01]  /*05f0*/  FFMA R9, R36.reuse, R40, R9 ;  /* 0x0000002824097223 */ /* 0x041fe20000000009 */
[C---:B------:R-:W-:Y:S01]  /*0600*/  FFMA R4, R36.reuse, R41, R4 ;  /* 0x0000002924047223 */ /* 0x040fe20000000004 */
[C---:B------:R-:W-:Y:S01]  /*0610*/  FFMA R7, R36.reuse, R42, R7 ;  /* 0x0000002a24077223 */ /* 0x040fe20000000007 */
[C---:B------:R-:W-:Y:S01]  /*0620*/  FFMA R2, R36.reuse, R43, R2 ;  /* 0x0000002b24027223 */ /* 0x040fe20000000002 */
[C---:B-1----:R-:W-:Y:S01]  /*0630*/  FFMA R5, R36.reuse, R24, R5 ;  /* 0x0000001824057223 */ /* 0x042fe20000000005 */
[C---:B------:R-:W-:Y:S01]  /*0640*/  FFMA R0, R36.reuse, R25, R0 ;  /* 0x0000001924007223 */ /* 0x040fe20000000000 */
[C---:B------:R-:W-:Y:S01]  /*0650*/  FFMA R3, R36.reuse, R26, R3 ;  /* 0x0000001a24037223 */ /* 0x040fe20000000003 */
[----:B------:R-:W-:Y:S01]  /*0660*/  FFMA R36, R36, R27, R44 ;  /* 0x0000001b24247223 */ /* 0x000fe2000000002c */
[C---:B------:R-:W-:Y:S01]  /*0670*/  FFMA R32, R37.reuse, R40, R18 ;  /* 0x0000002825207223 */ /* 0x040fe20000000012 */
[C---:B------:R-:W-:Y:S01]  /*0680*/  FFMA R34, R37.reuse, R41, R16 ;  /* 0x0000002925227223 */ /* 0x040fe20000000010 */
[C---:B------:R-:W-:Y:S01]  /*0690*/  FFMA R33, R37.reuse, R42, R17 ;  /* 0x0000002a25217223 */ /* 0x040fe20000000011 */
[C---:B------:R-:W-:Y:S01]  /*06a0*/  FFMA R44, R37.reuse, R43, R14 ;  /* 0x0000002b252c7223 */ /* 0x040fe2000000000e */
[C---:B------:R-:W-:Y:S01]  /*06b0*/  FFMA R35, R37.reuse, R24, R15 ;  /* 0x0000001825237223 */ /* 0x040fe2000000000f */
[C---:B------:R-:W-:Y:S01]  /*06c0*/  FFMA R98, R37.reuse, R25, R12 ;  /* 0x0000001925627223 */ /* 0x040fe2000000000c */
[C---:B------:R-:W-:Y:S01]  /*06d0*/  FFMA R99, R37.reuse, R26, R13 ;  /* 0x0000001a25637223 */ /* 0x040fe2000000000d */
[----:B------:R-:W-:Y:S01]  /*06e0*/  FFMA R52, R37, R27, R52 ;  /* 0x0000001b25347223 */ /* 0x000fe20000000034 */
[-C--:B------:R-:W-:Y:S01]  /*06f0*/  FFMA R45, R38, R24.reuse, R45 ;  /* 0x00000018262d7223 */ /* 0x080fe2000000002d */
[----:B------:R-:W-:Y:S01]  /*0700*/  FFMA R53, R39, R24, R53 ;  /* 0x0000001827357223 */ /* 0x000fe20000000035 */
[C---:B--2---:R-:W-:Y:S01]  /*0710*/  FFMA R59, R24.reuse, R20, R59 ;  /* 0x00000014183b7223 */ /* 0x044fe2000000003b */
[C---:B------:R-:W-:Y:S01]  /*0720*/  FFMA R73, R24.reuse, R21, R73 ;  /* 0x0000001518497223 */ /* 0x040fe20000000049 */
[C---:B------:R-:W-:Y:S01]  /*0730*/  FFMA R79, R24.reuse, R22, R79 ;  /* 0x00000016184f7223 */ /* 0x040fe2000000004f */
[----:B------:R-:W-:Y:S01]  /*0740*/  FFMA R89, R24, R23, R89 ;  /* 0x0000001718597223 */ /* 0x000fe20000000059 */
[----:B------:R-:W-:Y:S01]  /*0750*/  FFMA R37, R38, R26, R19 ;  /* 0x0000001a26257223 */ /* 0x000fe20000000013 */
[-C--:B------:R-:W-:Y:S01]  /*0760*/  FFMA R63, R40, R20.reuse, R63 ;  /* 0x00000014283f7223 */ /* 0x080fe2000000003f */
[-C--:B------:R-:W-:Y:S01]  /*0770*/  FFMA R68, R41, R20.reuse, R68 ;  /* 0x0000001429447223 */ /* 0x080fe20000000044 */
[-C--:B------:R-:W-:Y:S01]  /*0780*/  FFMA R61, R42, R20.reuse, R61 ;  /* 0x000000142a3d7223 */ /* 0x080fe2000000003d */
[-C--:B------:R-:W-:Y:S01]  /*0790*/  FFMA R66, R43, R20.reuse, R66 ;  /* 0x000000142b427223 */ /* 0x080fe20000000042 */
[-C--:B------:R-:W-:Y:S01]  /*07a0*/  FFMA R64, R25, R20.reuse, R64 ;  /* 0x0000001419407223 */ /* 0x080fe20000000040 */
[-C--:B------:R-:W-:Y:S01]  /*07b0*/  FFMA R57, R26, R20.reuse, R57 ;  /* 0x000000141a397223 */ /* 0x080fe20000000039 */
        /* <DEDUP_REMOVED lines=22> */
[----:B------:R-:W0:Y:S04]  /*0920*/  LDS.128 R12, [R67+UR5+0x100] ;  /* 0x00010005430c7984 */ /* 0x000e280008000c00 */
[----:B------:R-:W1:Y:S04]  /*0930*/  LDS.128 R16, [R95+UR6+0x100] ;  /* 0x000100065f107984 */ /* 0x000e680008000c00 */
[----:B------:R-:W2:Y:S01]  /*0940*/  LDS.128 R20, [R67+UR5+0x110] ;  /* 0x0001100543147984 */ /* 0x000ea20008000c00 */
[C---:B------:R-:W-:Y:S01]  /*0950*/  FFMA R49, R38.reuse, R40, R49 ;  /* 0x0000002826317223 */ /* 0x040fe20000000031 */
[C---:B------:R-:W-:Y:S01]  /*0960*/  FFMA R50, R38.reuse, R41, R50 ;  /* 0x0000002926327223 */ /* 0x040fe20000000032 */
[C---:B------:R-:W-:Y:S01]  /*0970*/  FFMA R47, R38.reuse, R42, R47 ;  /* 0x0000002a262f7223 */ /* 0x040fe2000000002f */
        /* <DEDUP_REMOVED lines=9> */
[----:B------:R-:W-:Y:S01]  /*0a10*/  FFMA R70, R39, R27, R70 ;  /* 0x0000001b27467223 */ /* 0x000fe20000000046 */
        /* <DEDUP_REMOVED lines=32> */
[-C--:B--2---:R-:W-:Y:S01]  /*0c20*/  FFMA R63, R16, R20.reuse, R63 ;  /* 0x00000014103f7223 */ /* 0x084fe2000000003f */
        /* <DEDUP_REMOVED lines=31> */
[----:B------:R-:W-:Y:S04]  /*0e20*/  LDS.128 R12, [R67+UR5+0x200] ;  /* 0x00020005430c7984 */ /* 0x000fe80008000c00 */
[----:B------:R-:W0:Y:S04]  /*0e30*/  LDS.128 R16, [R95+UR6+0x200] ;  /* 0x000200065f107984 */ /* 0x000e280008000c00 */
        /* <DEDUP_REMOVED lines=203> */
[----:B------:R-:W-:Y:S04]  /*1af0*/  LDS.128 R16, [R95+UR6+0x500] ;  /* 0x000500065f107984 */ /* 0x000fe80008000c00 */
[----:B------:R-:W0:Y:S04]  /*1b00*/  LDS.128 R20, [R67+UR5+0x510] ;  /* 0x0005100543147984 */ /* 0x000e280008000c00 */
[----:B------:R-:W1:Y:S04]  /*1b10*/  LDS.128 R12, [R67+UR5+0x500] ;  /* 0x00050005430c7984 */ /* 0x000e680008000c00 */
[----:B------:R-:W-:Y:S01]  /*1b20*/  LDS.128 R32, [R67+UR5+0x600] ;  /* 0x0006000543207984 */ /* 0x000fe20008000c00 */
[-C--:B0-----:R-:W-:Y:S01]  /*1b30*/  FFMA R63, R16, R20.reuse, R63 ;  /* 0x00000014103f7223 */ /* 0x081fe2000000003f */
        /* <DEDUP_REMOVED lines=15> */
[C---:B-1----:R-:W-:Y:S01]  /*1c30*/  FFMA R9, R12.reuse, R16, R9 ;  /* 0x000000100c097223 */ /* 0x042fe20000000009 */
        /* <DEDUP_REMOVED lines=38> */
[-C--:B------:R-:W-:Y:S01]  /*1ea0*/  FFMA R92, R19, R23.reuse, R92 ;  /* 0x00000017135c7223 */ /* 0x080fe2000000005c */
[----:B------:R-:W0:Y:S04]  /*1eb0*/  LDS.128 R12, [R95+UR6+0x610] ;  /* 0x000610065f0c7984 */ /* 0x000e280008000c00 */
[----:B------:R-:W1:Y:S04]  /*1ec0*/  LDS.128 R16, [R95+UR6+0x600] ;  /* 0x000600065f107984 */ /* 0x000e680008000c00 */
[----:B------:R-:W2:Y:S01]  /*1ed0*/  LDS.128 R36, [R67+UR5+0x610] ;  /* 0x0006100543247984 */ /* 0x000ea20008000c00 */
[-C--:B------:R-:W-:Y:S01]  /*1ee0*/  FFMA R79, R28, R22.reuse, R79 ;  /* 0x000000161c4f7223 */ /* 0x080fe2000000004f */
[-C--:B------:R-:W-:Y:S01]  /*1ef0*/  FFMA R80, R29, R22.reuse, R80 ;  /* 0x000000161d507223 */ /* 0x080fe20000000050 */
[-C--:B------:R-:W-:Y:S01]  /*1f00*/  FFMA R77, R30, R22.reuse, R77 ;  /* 0x000000161e4d7223 */ /* 0x080fe2000000004d */
[C---:B------:R-:W-:Y:S01]  /*1f10*/  FFMA R22, R31.reuse, R22, R88 ;  /* 0x000000161f167223 */ /* 0x040fe20000000058 */
[-C--:B------:R-:W-:Y:S01]  /*1f20*/  FFMA R100, R31, R23.reuse, R94 ;  /* 0x000000171f647223 */ /* 0x080fe2000000005e */
[-C--:B------:R-:W-:Y:S01]  /*1f30*/  FFMA R89, R28, R23.reuse, R89 ;  /* 0x000000171c597223 */ /* 0x080fe20000000059 */
[-C--:B------:R-:W-:Y:S01]  /*1f40*/  FFMA R88, R29, R23.reuse, R24 ;  /* 0x000000171d587223 */ /* 0x080fe20000000018 */
[----:B------:R-:W-:-:S02]  /*1f50*/  FFMA R93, R30, R23, R93 ;  /* 0x000000171e5d7223 */ /* 0x000fc4000000005d */
[----:B------:R-:W-:Y:S01]  /*1f60*/  LDS.128 R28, [R95+UR6+0x710] ;  /* 0x000710065f1c7984 */ /* 0x000fe20008000c00 */
[C---:B0-----:R-:W-:Y:S01]  /*1f70*/  FFMA R94, R32.reuse, R15, R42 ;  /* 0x0000000f205e7223 */ /* 0x041fe2000000002a */
[CC--:B------:R-:W-:Y:S01]  /*1f80*/  FFMA R43, R33.reuse, R12.reuse, R27 ;  /* 0x0000000c212b7223 */ /* 0x0c0fe2000000001b */
[C---:B------:R-:W-:Y:S01]  /*1f90*/  FFMA R5, R32.reuse, R12, R5 ;  /* 0x0000000c20057223 */ /* 0x040fe20000000005 */
[----:B------:R-:W-:Y:S01]  /*1fa0*/  FFMA R0, R32, R13, R0 ;  /* 0x0000000d20007223 */ /* 0x000fe20000000000 */
[C---:B-1----:R-:W-:Y:S01]  /*1fb0*/  FFMA R90, R33.reuse, R16, R26 ;  /* 0x00000010215a7223 */ /* 0x042fe2000000001a */
        /* <DEDUP_REMOVED lines=27> */
[----:B------:R-:W-:Y:S01]  /*2170*/  FFMA R37, R18, R39, R21 ;  /* 0x0000002712257223 */ /* 0x000fe20000000015 */
[C---:B------:R-:W-:Y:S01]  /*2180*/  FFMA R9, R32.reuse, R16, R9 ;  /* 0x0000001020097223 */ /* 0x040fe20000000009 */
[C---:B------:R-:W-:Y:S01]  /*2190*/  FFMA R4, R32.reuse, R17, R4 ;  /* 0x0000001120047223 */ /* 0x040fe20000000004 */
[C---:B------:R-:W-:Y:S01]  /*21a0*/  FFMA R7, R32.reuse, R18, R7 ;  /* 0x0000001220077223 */ /* 0x040fe20000000007 */
[CC--:B------:R-:W-:Y:S01]  /*21b0*/  FFMA R2, R32.reuse, R19.reuse, R2 ;  /* 0x0000001320027223 */ /* 0x0c0fe20000000002 */
[-C--:B------:R-:W-:Y:S01]  /*21c0*/  FFMA R3, R32, R14.reuse, R3 ;  /* 0x0000000e20037223 */ /* 0x080fe20000000003 */
        /* <DEDUP_REMOVED lines=20> */
[----:B------:R-:W0:Y:S04]  /*2310*/  LDS.128 R20, [R67+UR5+0x700] ;  /* 0x0007000543147984 */ /* 0x000e280008000c00 */
[----:B------:R-:W1:Y:S04]  /*2320*/  LDS.128 R24, [R95+UR6+0x700] ;  /* 0x000700065f187984 */ /* 0x000e680008000c00 */
[----:B------:R-:W2:Y:S01]  /*2330*/  LDS.128 R32, [R67+UR5+0x710] ;  /* 0x0007100543207984 */ /* 0x000ea20008000c00 */
[----:B------:R-:W-:-:S04]  /*2340*/  UIADD3 UR4, UPT, UPT, UR4, 0x1, URZ ;  /* 0x0000000104047890 */ /* 0x000fc8000fffe0ff */
[----:B------:R-:W-:Y:S01]  /*2350*/  UISETP.NE.AND UP0, UPT, UR4, 0x1, UPT ;  /* 0x000000010400788c */ /* 0x000fe2000bf05270 */
[-C--:B------:R-:W-:Y:S01]  /*2360*/  FFMA R85, R16, R39.reuse, R85 ;  /* 0x0000002710557223 */ /* 0x080fe20000000055 */
[-C--:B------:R-:W-:Y:S01]  /*2370*/  FFMA R92, R19, R39.reuse, R92 ;  /* 0x00000027135c7223 */ /* 0x080fe2000000005c */
[-C--:B------:R-:W-:Y:S01]  /*2380*/  FFMA R89, R12, R39.reuse, R89 ;  /* 0x000000270c597223 */ /* 0x080fe20000000059 */
[-C--:B------:R-:W-:Y:S01]  /*2390*/  FFMA R102, R13, R39.reuse, R88 ;  /* 0x000000270d667223 */ /* 0x080fe20000000058 */
[-C--:B------:R-:W-:Y:S01]  /*23a0*/  FFMA R93, R14, R39.reuse, R93 ;  /* 0x000000270e5d7223 */ /* 0x080fe2000000005d */
[----:B------:R-:W-:Y:S01]  /*23b0*/  FFMA R100, R15, R39, R100 ;  /* 0x000000270f647223 */ /* 0x000fe20000000064 */
[----:B------:R-:W-:Y:S02]  /*23c0*/  IADD3 R96, P0, PT, R96, 0x20, RZ ;  /* 0x0000002060607810 */ /* 0x000fe40007f1e0ff */
[----:B------:R-:W-:Y:S02]  /*23d0*/  IADD3 R8, PT, PT, R8, R65, RZ ;  /* 0x0000004108087210 */ /* 0x000fe40007ffe0ff */
[----:B------:R-:W-:Y:S01]  /*23e0*/  IADD3.X R97, PT, PT, RZ, R97, RZ, P0, !PT ;  /* 0x00000061ff617210 */ /* 0x000fe200007fe4ff */
[C---:B0-----:R-:W-:Y:S01]  /*23f0*/  FFMA R44, R20.reuse, R31, R94 ;  /* 0x0000001f142c7223 */ /* 0x041fe2000000005e */
[C---:B------:R-:W-:Y:S01]  /*2400*/  FFMA R5, R20.reuse, R28, R5 ;  /* 0x0000001c14057223 */ /* 0x040fe20000000005 */
[C---:B------:R-:W-:Y:S01]  /*2410*/  FFMA R0, R20.reuse, R29, R0 ;  /* 0x0000001d14007223 */ /* 0x040fe20000000000 */
[C---:B------:R-:W-:Y:S01]  /*2420*/  FFMA R3, R20.reuse, R30, R3 ;  /* 0x0000001e14037223 */ /* 0x040fe20000000003 */
[C---:B-1----:R-:W-:Y:S01]  /*2430*/  FFMA R18, R21.reuse, R24, R90 ;  /* 0x0000001815127223 */ /* 0x042fe2000000005a */
        /* <DEDUP_REMOVED lines=59> */
[----:B------:R-:W-:Y:S06]  /*27f0*/  BRA.U UP0, `(.L_x_1) ;  /* 0xffffffd900e07547 */ /* 0x000fec000b83ffff */
.L_x_0:
[----:B------:R-:W1:Y:S01]  /*2800*/  S2R R35, SR_TID.X ;  /* 0x0000000000237919 */ /* 0x000e620000002100 */
[----:B------:R-:W2:Y:S01]  /*2810*/  LDCU.64 UR6, c[0x0][0x380] ;  /* 0x00007000ff0677ac */ /* 0x000ea20008000a00 */
[----:B------:R-:W3:Y:S01]  /*2820*/  S2R R11, SR_CTAID.X ;  /* 0x00000000000b7919 */ /* 0x000ee20000002500 */
[----:B------:R-:W4:Y:S01]  /*2830*/  LDCU.64 UR4, c[0x0][0x3a0] ;  /* 0x00007400ff0477ac */ /* 0x000f220008000a00 */
[----:B------:R-:W5:Y:S01]  /*2840*/  S2R R8, SR_CTAID.Y ;  /* 0x0000000000087919 */ /* 0x000f620000002600 */
[C---:B-1----:R-:W-:Y:S02]  /*2850*/  SHF.L.U32 R6, R35.reuse, 0x3, RZ ;  /* 0x0000000323067819 */ /* 0x042fe400000006ff */
[----:B------:R-:W-:Y:S02]  /*2860*/  LOP3.LUT R35, R35, 0x3f8, RZ, 0xc0, !PT ;  /* 0x000003f823237812 */ /* 0x000fe400078ec0ff */
[----:B------:R-:W-:-:S04]  /*2870*/  LOP3.LUT R6, R6, 0x38, RZ, 0xc0, !PT ;  /* 0x0000003806067812 */ /* 0x000fc800078ec0ff */
[----:B---3--:R-:W-:Y:S02]  /*2880*/  LEA R6, R11, R6, 0x6 ;  /* 0x000000060b067211 */ /* 0x008fe400078e30ff */
[----:B-----5:R-:W-:Y:S02]  /*2890*/  LEA R35, R8, R35, 0x6 ;  /* 0x0000002308237211 */ /* 0x020fe400078e30ff */
[C---:B--2---:R-:W-:Y:S02]  /*28a0*/  ISETP.GE.AND P1, PT, R6.reuse, UR6, PT ;  /* 0x0000000606007c0c */ /* 0x044fe4000bf26270 */
[C---:B------:R-:W-:Y:S01]  /*28b0*/  IADD3 R8, PT, PT, R6.reuse, 0x1, RZ ;  /* 0x0000000106087810 */ /* 0x040fe20007ffe0ff */
[C---:B------:R-:W-:Y:S01]  /*28c0*/  IMAD R67, R35.reuse, UR6, RZ ;  /* 0x0000000623437c24 */ /* 0x040fe2000f8e02ff */
[----:B------:R-:W-:Y:S02]  /*28d0*/  ISETP.LT.AND P1, PT, R35, UR7, !P1 ;  /* 0x0000000723007c0c */ /* 0x000fe4000cf21270 */
[----:B------:R-:W-:-:S02]  /*28e0*/  IADD3 R10, PT, PT, R6, 0x2, RZ ;  /* 0x00000002060a7810 */ /* 0x000fc40007ffe0ff */
[----:B------:R-:W-:Y:S02]  /*28f0*/  ISETP.GE.AND P3, PT, R8, UR6, PT ;  /* 0x0000000608007c0c */ /* 0x000fe4000bf66270 */
[----:B------:R-:W-:Y:S02]  /*2900*/  SHF.R.S32.HI R8, RZ, 0x1f, R6 ;  /* 0x0000001fff087819 */ /* 0x000fe40000011406 */
[-C--:B------:R-:W-:Y:S02]  /*2910*/  IADD3 R22, P2, PT, R6, R67.reuse, RZ ;  /* 0x0000004306167210 */ /* 0x080fe40007f5e0ff */
[----:B------:R-:W-:Y:S02]  /*2920*/  ISETP.GE.AND P0, PT, R10, UR6, PT ;  /* 0x000000060a007c0c */ /* 0x000fe4000bf06270 */
[C---:B------:R-:W-:Y:S01]  /*2930*/  IADD3 R23, PT, PT, R6.reuse, 0x3, RZ ;  /* 0x0000000306177810 */ /* 0x040fe20007ffe0ff */
[----:B------:R-:W1:Y:S01]  /*2940*/  @P1 LDC.64 R20, c[0x0][0x3a0] ;  /* 0x0000e800ff141b82 */ /* 0x000e620000000a00 */
[----:B------:R-:W-:-:S02]  /*2950*/  @P1 IADD3 R11, PT, PT, R6, R67, RZ ;  /* 0x00000043060b1210 */ /* 0x000fc40007ffe0ff */
[----:B------:R-:W-:Y:S02]  /*2960*/  P2R R34, PR, RZ, 0x8 ;  /* 0x00000008ff227803 */ /* 0x000fe40000000000 */
[----:B------:R-:W-:Y:S02]  /*2970*/  ISETP.GE.OR P3, PT, R35, UR7, P3 ;  /* 0x0000000723007c0c */ /* 0x000fe40009f66670 */
[----:B------:R-:W-:Y:S02]  /*2980*/  ISETP.GE.AND P5, PT, R23, UR6, PT ;  /* 0x0000000617007c0c */ /* 0x000fe4000bfa6270 */
[----:B----4-:R-:W-:Y:S02]  /*2990*/  LEA R10, P4, R22, UR4, 0x2 ;  /* 0x00000004160a7c11 */ /* 0x010fe4000f8810ff */
[C---:B------:R-:W-:Y:S02]  /*29a0*/  IADD3 R23, PT, PT, R6.reuse, 0x5, RZ ;  /* 0x0000000506177810 */ /* 0x040fe40007ffe0ff */
[----:B------:R-:W-:-:S02]  /*29b0*/  IADD3 R32, PT, PT, R6, 0x7, RZ ;  /* 0x0000000706207810 */ /* 0x000fc40007ffe0ff */
[----:B------:R-:W-:Y:S01]  /*29c0*/  IADD3 R36, PT, PT, R35, 0x1, RZ ;  /* 0x0000000123247810 */ /* 0x000fe20007ffe0ff */
[----:B-1----:R-:W-:Y:S01]  /*29d0*/  @P1 IMAD.WIDE R20, R11, 0x4, R20 ;  /* 0x000000040b141825 */ /* 0x002fe200078e0214 */
[----:B------:R-:W-:Y:S02]  /*29e0*/  LEA.HI.X.SX32 R11, R67, R8, 0x1, P2 ;  /* 0x00000008430b7211 */ /* 0x000fe400010f0eff */
[C---:B------:R-:W-:Y:S02]  /*29f0*/  ISETP.GE.OR P2, PT, R35.reuse, UR7, P0 ;  /* 0x0000000723007c0c */ /* 0x040fe40008746670 */
[----:B0-----:R0:W-:Y:S01]  /*2a00*/  @P1 STG.E desc[UR8][R20.64], R9 ;  /* 0x0000000914001986 */ /* 0x0011e2000c101908 */
[----:B------:R-:W-:Y:S02]  /*2a10*/  ISETP.GE.OR P1, PT, R35, UR7, P5 ;  /* 0x0000000723007c0c */ /* 0x000fe4000af26670 */
[----:B------:R-:W-:Y:S02]  /*2a20*/  LEA.HI.X R11, R22, UR5, R11, 0x2, P4 ;  /* 0x00000005160b7c11 */ /* 0x000fe4000a0f140b */
[----:B------:R-:W-:-:S02]  /*2a30*/  IADD3 R22, PT, PT, R6, 0x4, RZ ;  /* 0x0000000406167810 */ /* 0x000fc40007ffe0ff */
[----:B------:R-:W-:Y:S01]  /*2a40*/  IADD3 R67, PT, PT, R67, UR6, RZ ;  /* 0x0000000643437c10 */ /* 0x000fe2000fffe0ff */
[----:B------:R-:W-:Y:S01]  /*2a50*/  @!P3 STG.E desc[UR8][R10.64+0x4], R18 ;  /* 0x000004120a00b986 */ /* 0x000fe2000c101908 */
[----:B------:R-:W-:Y:S02]  /*2a60*/  ISETP.GE.AND P4, PT, R22, UR6, PT ;  /* 0x0000000616007c0c */ /* 0x000fe4000bf86270 */
[----:B------:R-:W-:Y:S01]  /*2a70*/  ISETP.GE.AND P3, PT, R23, UR6, PT ;  /* 0x0000000617007c0c */ /* 0x000fe2000bf66270 */
[----:B------:R1:W-:Y:S01]  /*2a80*/  @!P2 STG.E desc[UR8][R10.64+0x8], R49 ;  /* 0x000008310a00a986 */ /* 0x0003e2000c101908 */
[C---:B------:R-:W-:Y:S02]  /*2a90*/  ISETP.GE.OR P2, PT, R35.reuse, UR7, P4 ;  /* 0x0000000723007c0c */ /* 0x040fe4000a746670 */
[----:B0-----:R-:W-:Y:S01]  /*2aa0*/  IADD3 R9, PT, PT, R6, 0x6, RZ ;  /* 0x0000000606097810 */ /* 0x001fe20007ffe0ff */
[----:B------:R-:W-:Y:S01]  /*2ab0*/  @!P1 STG.E desc[UR8][R10.64+0xc], R60 ;  /* 0x00000c3c0a009986 */ /* 0x000fe2000c101908 */
[----:B------:R-:W-:-:S02]  /*2ac0*/  ISETP.GE.OR P1, PT, R35, UR7, P3 ;  /* 0x0000000723007c0c */ /* 0x000fc40009f26670 */
[----:B------:R-:W-:-:S04]  /*2ad0*/  IADD3 R65, PT, PT, R67, UR6, RZ ;  /* 0x0000000643417c10 */ /* 0x000fc8000fffe0ff */
[----:B-1----:R-:W-:-:S03]  /*2ae0*/  IADD3 R49, PT, PT, R65, UR6, RZ ;  /* 0x0000000641317c10 */ /* 0x002fc6000fffe0ff */
[----:B------:R-:W-:Y:S01]  /*2af0*/  @!P2 STG.E desc[UR8][R10.64+0x10], R63 ;  /* 0x0000103f0a00a986 */ /* 0x000fe2000c101908 */
[----:B------:R-:W-:Y:S02]  /*2b00*/  ISETP.GE.AND P2, PT, R9, UR6, PT ;  /* 0x0000000609007c0c */ /* 0x000fe4000bf46270 */
[----:B------:R-:W-:Y:S01]  /*2b10*/  IADD3 R37, PT, PT, R49, UR6, RZ ;  /* 0x0000000631257c10 */ /* 0x000fe2000fffe0ff */
[----:B------:R-:W-:Y:S01]  /*2b20*/  @!P1 STG.E desc[UR8][R10.64+0x14], R71 ;  /* 0x000014470a009986 */ /* 0x000fe2000c101908 */
[----:B------:R-:W-:Y:S02]  /*2b30*/  ISETP.GE.OR P1, PT, R35, UR7, P2 ;  /* 0x0000000723007c0c */ /* 0x000fe40009726670 */
[----:B------:R-:W-:-:S04]  /*2b40*/  IADD3 R39, PT, PT, R37, UR6, RZ ;  /* 0x0000000625277c10 */ /* 0x000fc8000fffe0ff */
[----:B------:R-:W-:-:S04]  /*2b50*/  IADD3 R41, PT, PT, R39, UR6, RZ ;  /* 0x0000000627297c10 */ /* 0x000fc8000fffe0ff */
[----:B------:R-:W-:-:S03]  /*2b60*/  IADD3 R43, PT, PT, R41, UR6, RZ ;  /* 0x00000006292b7c10 */ /* 0x000fc6000fffe0ff */
[----:B------:R-:W-:Y:S01]  /*2b70*/  @!P1 STG.E desc[UR8][R10.64+0x18], R83 ;  /* 0x000018530a009986 */ /* 0x000fe2000c101908 */
[----:B------:R-:W-:-:S04]  /*2b80*/  IADD3 R9, P1, PT, R6, R67, RZ ;  /* 0x0000004306097210 */ /* 0x000fc80007f3e0ff */
[----:B------:R-:W-:Y:S02]  /*2b90*/  LEA.HI.X.SX32 R18, R67, R8, 0x1, P1 ;  /* 0x0000000843127211 */ /* 0x000fe400008f0eff */
[----:B------:R-:W-:-:S04]  /*2ba0*/  LEA R30, P1, R9, UR4, 0x2 ;  /* 0x00000004091e7c11 */ /* 0x000fc8000f8210ff */
[----:B------:R-:W-:Y:S02]  /*2bb0*/  LEA.HI.X R31, R9, UR5, R18, 0x2, P1 ;  /* 0x00000005091f7c11 */ /* 0x000fe400088f1412 */
        /* <DEDUP_REMOVED lines=24> */
[----:B------:R-:W-:-:S04]  /*2d40*/  ISETP.GE.AND P1, PT, R32, UR6, PT ;  /* 0x0000000620007c0c */ /* 0x000fc8000bf26270 */
[----:B------:R-:W-:-:S13]  /*2d50*/  ISETP.GE.OR P6, PT, R35, UR7, P1 ;  /* 0x0000000723007c0c */ /* 0x000fda0008fc6670 */
[----:B------:R-:W-:Y:S01]  /*2d60*/  @!P6 STG.E desc[UR8][R10.64+0x1c], R85 ;  /* 0x00001c550a00e986 */ /* 0x000fe2000c101908 */
[----:B------:R-:W-:-:S04]  /*2d70*/  ISETP.GE.AND P6, PT, R6, UR6, PT ;  /* 0x0000000606007c0c */ /* 0x000fc8000bfc6270 */
[----:B------:R-:W-:Y:S02]  /*2d80*/  P2R R18, PR, RZ, 0x40 ;  /* 0x00000040ff127803 */ /* 0x000fe40000000000 */
[----:B------:R-:W-:-:S13]  /*2d90*/  ISETP.GE.OR P6, PT, R36, UR7, P6 ;  /* 0x0000000724007c0c */ /* 0x000fda000b7c6670 */
[----:B------:R-:W0:Y:S01]  /*2da0*/  @!P6 LDC.64 R32, c[0x0][0x3a0] ;  /* 0x0000e800ff20eb82 */ /* 0x000e220000000a00 */
[----:B------:R-:W-:-:S05]  /*2db0*/  @!P6 IADD3 R67, PT, PT, R6, R67, RZ ;  /* 0x000000430643e210 */ /* 0x000fca0007ffe0ff */
[----:B0-----:R-:W-:-:S05]  /*2dc0*/  @!P6 IMAD.WIDE R32, R67, 0x4, R32 ;  /* 0x000000044320e825 */ /* 0x001fca00078e0220 */
[----:B------:R0:W-:Y:S01]  /*2dd0*/  @!P6 STG.E desc[UR8][R32.64], R4 ;  /* 0x000000042000e986 */ /* 0x0001e2000c101908 */
[----:B------:R-:W-:-:S04]  /*2de0*/  ISETP.NE.AND P6, PT, R34, RZ, PT ;  /* 0x000000ff2200720c */ /* 0x000fc80003fc5270 */
[----:B------:R-:W-:Y:S02]  /*2df0*/  ISETP.GE.OR P6, PT, R36, UR7, P6 ;  /* 0x0000000724007c0c */ /* 0x000fe4000b7c6670 */
[----:B0-----:R-:W-:-:S11]  /*2e00*/  IADD3 R4, PT, PT, R35, 0x2, RZ ;  /* 0x0000000223047810 */ /* 0x001fd60007ffe0ff */
[----:B------:R-:W-:Y:S01]  /*2e10*/  @!P6 STG.E desc[UR8][R30.64+0x4], R16 ;  /* 0x000004101e00e986 */ /* 0x000fe2000c101908 */
[----:B------:R-:W-:-:S13]  /*2e20*/  ISETP.GE.OR P6, PT, R36, UR7, P0 ;  /* 0x0000000724007c0c */ /* 0x000fda00087c6670 */
        /* <DEDUP_REMOVED lines=11> */
[----:B------:R-:W-:-:S04]  /*2ee0*/  ISETP.NE.AND P6, PT, R18, RZ, PT ;  /* 0x000000ff1200720c */ /* 0x000fc80003fc5270 */
[----:B------:R-:W-:-:S13]  /*2ef0*/  ISETP.GE.OR P6, PT, R4, UR7, P6 ;  /* 0x0000000704007c0c */ /* 0x000fda000b7c6670 */
[----:B------:R-:W0:Y:S01]  /*2f00*/  @!P6 LDC.64 R10, c[0x0][0x3a0] ;  /* 0x0000e800ff0aeb82 */ /* 0x000e220000000a00 */
[----:B------:R-:W-:-:S05]  /*2f10*/  @!P6 IADD3 R65, PT, PT, R6, R65, RZ ;  /* 0x000000410641e210 */ /* 0x000fca0007ffe0ff */
[----:B0-----:R-:W-:-:S05]  /*2f20*/  @!P6 IMAD.WIDE R10, R65, 0x4, R10 ;  /* 0x00000004410ae825 */ /* 0x001fca00078e020a */
[----:B------:R0:W-:Y:S01]  /*2f30*/  @!P6 STG.E desc[UR8][R10.64], R7 ;  /* 0x000000070a00e986 */ /* 0x0001e2000c101908 */
[----:B------:R-:W-:-:S04]  /*2f40*/  ISETP.NE.AND P6, PT, R34, RZ, PT ;  /* 0x000000ff2200720c */ /* 0x000fc80003fc5270 */
        /* <DEDUP_REMOVED lines=12> */
[----:B------:R-:W-:Y:S02]  /*3010*/  ISETP.GE.OR P6, PT, R4, UR7, P1 ;  /* 0x0000000704007c0c */ /* 0x000fe40008fc6670 */
[----:B------:R-:W-:-:S11]  /*3020*/  IADD3 R4, PT, PT, R35, 0x3, RZ ;  /* 0x0000000323047810 */ /* 0x000fd60007ffe0ff */
[----:B------:R-:W-:Y:S01]  /*3030*/  @!P6 STG.E desc[UR8][R28.64+0x1c], R87 ;  /* 0x00001c571c00e986 */ /* 0x000fe2000c101908 */
[----:B------:R-:W-:-:S04]  /*3040*/  ISETP.NE.AND P6, PT, R18, RZ, PT ;  /* 0x000000ff1200720c */ /* 0x000fc80003fc5270 */
[----:B------:R-:W-:-:S13]  /*3050*/  ISETP.GE.OR P6, PT, R4, UR7, P6 ;  /* 0x0000000704007c0c */ /* 0x000fda000b7c6670 */
[----:B0-----:R-:W0:Y:S01]  /*3060*/  @!P6 LDC.64 R10, c[0x0][0x3a0] ;  /* 0x0000e800ff0aeb82 */ /* 0x001e220000000a00 */
        /* <DEDUP_REMOVED lines=49> */
[C---:B0-----:R-:W-:Y:S02]  /*3380*/  IADD3 R0, PT, PT, R35.reuse, 0x6, RZ ;  /* 0x0000000623007810 */ /* 0x041fe40007ffe0ff */
[----:B------:R-:W-:-:S09]  /*3390*/  IADD3 R35, PT, PT, R35, 0x7, RZ ;  /* 0x0000000723237810 */ /* 0x000fd20007ffe0ff */
        /* <DEDUP_REMOVED lines=21> */
[----:B------:R1:W-:Y:S01]  /*34f0*/  @!P6 STG.E desc[UR8][R20.64+0x4], R13 ;  /* 0x0000040d1400e986 */ /* 0x0003e2000c101908 */
[----:B------:R-:W-:Y:S02]  /*3500*/  ISETP.GE.OR P6, PT, R0, UR7, P0 ;  /* 0x0000000700007c0c */ /* 0x000fe400087c6670 */
[----:B------:R-:W-:-:S11]  /*3510*/  ISETP.GE.OR P0, PT, R35, UR7, P0 ;  /* 0x0000000723007c0c */ /* 0x000fd60008706670 */
        /* <DEDUP_REMOVED lines=16> */
[----:B------:R-:W-:-:S04]  /*3620*/  ISETP.NE.AND P6, PT, R18, RZ, PT ;  /* 0x000000ff1200720c */ /* 0x000fc80003fc5270 */
[----:B------:R-:W-:-:S13]  /*3630*/  ISETP.GE.OR P6, PT, R35, UR7, P6 ;  /* 0x0000000723007c0c */ /* 0x000fda000b7c6670 */
[----:B0-----:R-:W0:Y:S01]  /*3640*/  @!P6 LDC.64 R2, c[0x0][0x3a0] ;  /* 0x0000e800ff02eb82 */ /* 0x001e220000000a00 */
[----:B------:R-:W-:-:S05]  /*3650*/  @!P6 IADD3 R43, PT, PT, R6, R43, RZ ;  /* 0x0000002b062be210 */ /* 0x000fca0007ffe0ff */
[----:B0-----:R-:W-:-:S05]  /*3660*/  @!P6 IMAD.WIDE R2, R43, 0x4, R2 ;  /* 0x000000042b02e825 */ /* 0x001fca00078e0202 */
[----:B------:R1:W-:Y:S01]  /*3670*/  @!P6 STG.E desc[UR8][R2.64], R44 ;  /* 0x0000002c0200e986 */ /* 0x0003e2000c101908 */
[----:B------:R-:W-:-:S03]  /*3680*/  ISETP.NE.AND P6, PT, R34, RZ, PT ;  /* 0x000000ff2200720c */ /* 0x000fc60003fc5270 */
[----:B------:R1:W-:Y:S01]  /*3690*/  @!P0 STG.E desc[UR8][R8.64+0x8], R62 ;  /* 0x0000083e08008986 */ /* 0x0003e2000c101908 */
[----:B------:R-:W-:-:S03]  /*36a0*/  ISETP.GE.OR P6, PT, R35, UR7, P6 ;  /* 0x0000000723007c0c */ /* 0x000fc6000b7c6670 */
[----:B------:R1:W-:Y:S04]  /*36b0*/  @!P5 STG.E desc[UR8][R8.64+0xc], R70 ;  /* 0x00000c460800d986 */ /* 0x0003e8000c101908 */
[----:B------:R1:W-:Y:S04]  /*36c0*/  @!P4 STG.E desc[UR8][R8.64+0x10], R76 ;  /* 0x0000104c0800c986 */ /* 0x0003e8000c101908 */
[----:B------:R1:W-:Y:S04]  /*36d0*/  @!P3 STG.E desc[UR8][R8.64+0x14], R86 ;  /* 0x000014560800b986 */ /* 0x0003e8000c101908 */
[----:B------:R1:W-:Y:S04]  /*36e0*/  @!P6 STG.E desc[UR8][R8.64+0x4], R52 ;  /* 0x000004340800e986 */ /* 0x0003e8000c101908 */
[----:B------:R1:W-:Y:S01]  /*36f0*/  @!P2 STG.E desc[UR8][R8.64+0x18], R88 ;  /* 0x000018580800a986 */ /* 0x0003e2000c101908 */
[----:B------:R-:W-:Y:S05]  /*3700*/  @P1 EXIT ;  /* 0x000000000000194d */ /* 0x000fea0003800000 */
[----:B------:R-:W-:Y:S01]  /*3710*/  STG.E desc[UR8][R8.64+0x1c], R94 ;  /* 0x00001c5e08007986 */ /* 0x000fe2000c101908 */
[----:B------:R-:W-:Y:S05]  /*3720*/  EXIT ;  /* 0x000000000000794d */ /* 0x000fea0003800000 */
.L_x_2:
[----:B------:R-:W-:-:S00]  /*3730*/  BRA `(.L_x_2) ;  /* 0xfffffffc00fc7947 */ /* 0x000fc0000383ffff */
[----:B------:R-:W-:-:S00]  /*3740*/  NOP ;  /* 0x0000000000007918 */ /* 0x000fc00000000000 */
        /* <DEDUP_REMOVED lines=11> */
.L_x_3:


//--------------------- .nv.shared._Z6kerneliiiPfS_S_ --------------------------
	.section	.nv.shared._Z6kerneliiiPfS_S_,"aw",@nobits
	.sectionflags	@""
	.align	16
.nv.shared._Z6kerneliiiPfS_S_:
	.zero		5120


//--------------------- .nv.shared.reserved.0     --------------------------
	.section	.nv.shared.reserved.0,"aw",@nobits
	.weak		__nv_reservedSMEM_offset_0_alias
	.size		__nv_reservedSMEM_offset_0_alias, 0, 64
	.other		__nv_reservedSMEM_offset_0_alias,@"STO_CUDA_RESERVED_SHARED STV_DEFAULT"
__nv_reservedSMEM_offset_0_alias:
	.zero		0
	.zero		64


//--------------------- .nv.constant0._Z6kerneliiiPfS_S_ --------------------------
	.section	.nv.constant0._Z6kerneliiiPfS_S_,"a",@progbits
	.sectionflags	@""
	.align	4
.nv.constant0._Z6kerneliiiPfS_S_:
	.zero		936


//--------------------- SYMBOLS --------------------------

	.type		.nv.reservedSmem.offset0,@object
	.size		.nv.reservedSmem.offset0,0x4
	.type		.nv.reservedSmem.cap,@object
	.size		.nv.reservedSmem.cap,0x4
